	.target	sm_100

	.elftype	@"ET_EXEC"


//--------------------- .note.nv.tkinfo           --------------------------
	.section	.note.nv.tkinfo,"",@"SHT_NOTE"
	.sectionflags	@"SHF_NOTE_NV_TKINFO"
	.tkinfo
        /*0018*/ 	.word	0x00000081
        /*0030*/ 	.string	""
        /*0030*/ 	.string	"ptxas"
        /*0030*/ 	.string	"Cuda compilation tools, release 12.9, V12.9.86"
        /*0030*/ 	.string	"Build cuda_12.9.r12.9/compiler.36037853_0"
        /*0030*/ 	.string	"-regUsageLevel 10 -arch sm_100f -m 64 "



//--------------------- .note.nv.cuver            --------------------------
	.section	.note.nv.cuver,"",@"SHT_NOTE"
	.sectionflags	@"SHF_NOTE_NV_CUVER"
        /*0018*/ 	.short	0x0001
        /*001a*/ 	.short	0x0064
        /*001c*/ 	.short	0x0001
        /*001e*/ 	.short	0x0000
        /*0020*/ 	.short	0x0001
        /*0022*/ 	.short	0x0000


//--------------------- .nv.info                  --------------------------
	.section	.nv.info,"",@"SHT_CUDA_INFO"
	.align	4


	//----- nvinfo : EIATTR_REGCOUNT
	.align		4
        /*0000*/ 	.byte	0x04, 0x2f
        /*0002*/ 	.short	(.L_15 - .L_14)
	.align		4
.L_14:
        /*0004*/ 	.word	index@(_ZN9deep_gemm24sm100_fp8_gemm_1d1d_implILN4cute4UMMA5MajorE0ELS3_0ELj0ELj7168ELj2048ELj128ELj192ELj128ELj64ELj128ELj128ELj128ELj4ELj128ELj128ELj1ELb0ELj152ELNS_8GemmTypeE1ELb0EN7cutlass10bfloat16_tENS_16EpilogueIdentityEEEvPijjj14CUtensorMap_stS9_S9_S9_S9_)
        /*0008*/ 	.word	0x0000002f


	//----- nvinfo : EIATTR_FRAME_SIZE
	.align		4
.L_15:
        /*000c*/ 	.byte	0x04, 0x11
        /*000e*/ 	.short	(.L_17 - .L_16)
	.align		4
.L_16:
        /*0010*/ 	.word	index@($__internal_3_$__cuda_sm20_div_u16)
        /*0014*/ 	.word	0x00000000


	//----- nvinfo : EIATTR_FRAME_SIZE
	.align		4
.L_17:
        /*0018*/ 	.byte	0x04, 0x11
        /*001a*/ 	.short	(.L_19 - .L_18)
	.align		4
.L_18:
        /*001c*/ 	.word	index@($__internal_2_$__cuda_sm10x_tcgen05_guardrail_trap_unallocated_columns_being_dealloced)
        /*0020*/ 	.word	0x00000000


	//----- nvinfo : EIATTR_FRAME_SIZE
	.align		4
.L_19:
        /*0024*/ 	.byte	0x04, 0x11
        /*0026*/ 	.short	(.L_21 - .L_20)
	.align		4
.L_20:
        /*0028*/ 	.word	index@($__internal_1_$__cuda_sm10x_tcgen05_guardrail_trap_phase_invalid_during_alloc)
        /*002c*/ 	.word	0x00000000


	//----- nvinfo : EIATTR_FRAME_SIZE
	.align		4
.L_21:
        /*0030*/ 	.byte	0x04, 0x11
        /*0032*/ 	.short	(.L_23 - .L_22)
	.align		4
.L_22:
        /*0034*/ 	.word	index@($__internal_0_$__cuda_sm10x_tcgen05_guardrail_trap_col_being_dealloced_not_returned_by_alloc)
        /*0038*/ 	.word	0x00000000


	//----- nvinfo : EIATTR_FRAME_SIZE
	.align		4
.L_23:
        /*003c*/ 	.byte	0x04, 0x11
        /*003e*/ 	.short	(.L_25 - .L_24)
	.align		4
.L_24:
        /*0040*/ 	.word	index@(_ZN9deep_gemm24sm100_fp8_gemm_1d1d_implILN4cute4UMMA5MajorE0ELS3_0ELj0ELj7168ELj2048ELj128ELj192ELj128ELj64ELj128ELj128ELj128ELj4ELj128ELj128ELj1ELb0ELj152ELNS_8GemmTypeE1ELb0EN7cutlass10bfloat16_tENS_16EpilogueIdentityEEEvPijjj14CUtensorMap_stS9_S9_S9_S9_)
        /*0044*/ 	.word	0x00000000


	//----- nvinfo : EIATTR_MIN_STACK_SIZE
	.align		4
.L_25:
        /*0048*/ 	.byte	0x04, 0x12
        /*004a*/ 	.short	(.L_27 - .L_26)
	.align		4
.L_26:
        /*004c*/ 	.word	index@(_ZN9deep_gemm24sm100_fp8_gemm_1d1d_implILN4cute4UMMA5MajorE0ELS3_0ELj0ELj7168ELj2048ELj128ELj192ELj128ELj64ELj128ELj128ELj128ELj4ELj128ELj128ELj1ELb0ELj152ELNS_8GemmTypeE1ELb0EN7cutlass10bfloat16_tENS_16EpilogueIdentityEEEvPijjj14CUtensorMap_stS9_S9_S9_S9_)
        /*0050*/ 	.word	0x00000000
.L_27:


//--------------------- .nv.info._ZN9deep_gemm24sm100_fp8_gemm_1d1d_implILN4cute4UMMA5MajorE0ELS3_0ELj0ELj7168ELj2048ELj128ELj192ELj128ELj64ELj128ELj128ELj128ELj4ELj128ELj128ELj1ELb0ELj152ELNS_8GemmTypeE1ELb0EN7cutlass10bfloat16_tENS_16EpilogueIdentityEEEvPijjj14CUtensorMap_stS9_S9_S9_S9_ --------------------------
	.section	.nv.info._ZN9deep_gemm24sm100_fp8_gemm_1d1d_implILN4cute4UMMA5MajorE0ELS3_0ELj0ELj7168ELj2048ELj128ELj192ELj128ELj64ELj128ELj128ELj128ELj4ELj128ELj128ELj1ELb0ELj152ELNS_8GemmTypeE1ELb0EN7cutlass10bfloat16_tENS_16EpilogueIdentityEEEvPijjj14CUtensorMap_stS9_S9_S9_S9_,"",@"SHT_CUDA_INFO"
	.sectionflags	@""
	.align	4


	//----- nvinfo : EIATTR_CUDA_API_VERSION
	.align		4
        /*0000*/ 	.byte	0x04, 0x37
        /*0002*/ 	.short	(.L_29 - .L_28)
.L_28:
        /*0004*/ 	.word	0x00000081


	//----- nvinfo : EIATTR_KPARAM_INFO
	.align		4
.L_29:
        /*0008*/ 	.byte	0x04, 0x17
        /*000a*/ 	.short	(.L_31 - .L_30)
.L_30:
        /*000c*/ 	.word	0x00000000
        /*0010*/ 	.short	0x0008
        /*0012*/ 	.short	0x0240
        /*0014*/ 	.byte	0x00, 0xf0, 0x01, 0x02


	//----- nvinfo : EIATTR_KPARAM_INFO
	.align		4
.L_31:
        /*0018*/ 	.byte	0x04, 0x17
        /*001a*/ 	.short	(.L_33 - .L_32)
.L_32:
        /*001c*/ 	.word	0x00000000
        /*0020*/ 	.short	0x0007
        /*0022*/ 	.short	0x01c0
        /*0024*/ 	.byte	0x00, 0xf0, 0x01, 0x02


	//----- nvinfo : EIATTR_KPARAM_INFO
	.align		4
.L_33:
        /*0028*/ 	.byte	0x04, 0x17
        /*002a*/ 	.short	(.L_35 - .L_34)
.L_34:
        /*002c*/ 	.word	0x00000000
        /*0030*/ 	.short	0x0006
        /*0032*/ 	.short	0x0140
        /*0034*/ 	.byte	0x00, 0xf0, 0x01, 0x02


	//----- nvinfo : EIATTR_KPARAM_INFO
	.align		4
.L_35:
        /*0038*/ 	.byte	0x04, 0x17
        /*003a*/ 	.short	(.L_37 - .L_36)
.L_36:
        /*003c*/ 	.word	0x00000000
        /*0040*/ 	.short	0x0005
        /*0042*/ 	.short	0x00c0
        /*0044*/ 	.byte	0x00, 0xf0, 0x01, 0x02


	//----- nvinfo : EIATTR_KPARAM_INFO
	.align		4
.L_37:
        /*0048*/ 	.byte	0x04, 0x17
        /*004a*/ 	.short	(.L_39 - .L_38)
.L_38:
        /*004c*/ 	.word	0x00000000
        /*0050*/ 	.short	0x0004
        /*0052*/ 	.short	0x0040
        /*0054*/ 	.byte	0x00, 0xf0, 0x01, 0x02


	//----- nvinfo : EIATTR_KPARAM_INFO
	.align		4
.L_39:
        /*0058*/ 	.byte	0x04, 0x17
        /*005a*/ 	.short	(.L_41 - .L_40)
.L_40:
        /*005c*/ 	.word	0x00000000
        /*0060*/ 	.short	0x0003
        /*0062*/ 	.short	0x0010
        /*0064*/ 	.byte	0x00, 0xf0, 0x11, 0x00


	//----- nvinfo : EIATTR_KPARAM_INFO
	.align		4
.L_41:
        /*0068*/ 	.byte	0x04, 0x17
        /*006a*/ 	.short	(.L_43 - .L_42)
.L_42:
        /*006c*/ 	.word	0x00000000
        /*0070*/ 	.short	0x0002
        /*0072*/ 	.short	0x000c
        /*0074*/ 	.byte	0x00, 0xf0, 0x11, 0x00


	//----- nvinfo : EIATTR_KPARAM_INFO
	.align		4
.L_43:
        /*0078*/ 	.byte	0x04, 0x17
        /*007a*/ 	.short	(.L_45 - .L_44)
.L_44:
        /*007c*/ 	.word	0x00000000
        /*0080*/ 	.short	0x0001
        /*0082*/ 	.short	0x0008
        /*0084*/ 	.byte	0x00, 0xf0, 0x11, 0x00


	//----- nvinfo : EIATTR_KPARAM_INFO
	.align		4
.L_45:
        /*0088*/ 	.byte	0x04, 0x17
        /*008a*/ 	.short	(.L_47 - .L_46)
.L_46:
        /*008c*/ 	.word	0x00000000
        /*0090*/ 	.short	0x0000
        /*0092*/ 	.short	0x0000
        /*0094*/ 	.byte	0x00, 0xf5, 0x21, 0x00


	//----- nvinfo : EIATTR_AT_ENTRY_FRAGMENTS
	.align		4
.L_47:
        /*0098*/ 	.byte	0x04, 0x4f
        /*009a*/ 	.short	(.L_49 - .L_48)


	//   ....[0]....
.L_48:
        /*009c*/ 	.word	0x00000004


	//----- nvinfo : EIATTR_RESERVED_SMEM_USED
	.align		4
.L_49:
        /*00a0*/ 	.byte	0x01, 0x41
	.zero		2


	//----- nvinfo : EIATTR_SPARSE_MMA_MASK
	.align		4
        /*00a4*/ 	.byte	0x03, 0x50
        /*00a6*/ 	.short	0x0000


	//----- nvinfo : EIATTR_TCGEN05_1CTA_USED
	.align		4
        /*00a8*/ 	.byte	0x01, 0x51
	.zero		2


	//----- nvinfo : EIATTR_MAXREG_COUNT
	.align		4
        /*00ac*/ 	.byte	0x03, 0x1b
        /*00ae*/ 	.short	0x00ff


	//----- nvinfo : EIATTR_NUM_BARRIERS
	.align		4
        /*00b0*/ 	.byte	0x02, 0x4c
        /*00b2*/ 	.byte	0x09
	.zero		1


	//----- nvinfo : EIATTR_INT_WARP_WIDE_INSTR_OFFSETS
	.align		4
        /*00b4*/ 	.byte	0x04, 0x31
        /*00b6*/ 	.short	(.L_51 - .L_50)


	//   ....[0]....
.L_50:
        /*00b8*/ 	.word	0x00004c90


	//   ....[1]....
        /*00bc*/ 	.word	0x00004cb0


	//----- nvinfo : EIATTR_COOP_GROUP_MASK_REGIDS
	.align		4
.L_51:
        /*00c0*/ 	.byte	0x04, 0x29
        /*00c2*/ 	.short	(.L_53 - .L_52)


	//   ....[0]....
.L_52:
        /*00c4*/ 	.word	0xffffffff


	//   ....[1]....
        /*00c8*/ 	.word	0xffffffff


	//   ....[2]....
        /*00cc*/ 	.word	0xffffffff


	//   ....[3]....
        /*00d0*/ 	.word	0xffffffff


	//   ....[4]....
        /*00d4*/ 	.word	0xffffffff


	//   ....[5]....
        /*00d8*/ 	.word	0xffffffff


	//   ....[6]....
        /*00dc*/ 	.word	0xffffffff


	//   ....[7]....
        /*00e0*/ 	.word	0xffffffff


	//   ....[8]....
        /*00e4*/ 	.word	0xffffffff


	//   ....[9]....
        /*00e8*/ 	.word	0xffffffff


	//   ....[10]....
        /*00ec*/ 	.word	0xffffffff


	//   ....[11]....
        /*00f0*/ 	.word	0xffffffff


	//   ....[12]....
        /*00f4*/ 	.word	0xffffffff


	//   ....[13]....
        /*00f8*/ 	.word	0xffffffff


	//----- nvinfo : EIATTR_COOP_GROUP_INSTR_OFFSETS
	.align		4
.L_53:
        /*00fc*/ 	.byte	0x04, 0x28
        /*00fe*/ 	.short	(.L_55 - .L_54)


	//   ....[0]....
.L_54:
        /*0100*/ 	.word	0x00000030


	//   ....[1]....
        /*0104*/ 	.word	0x00000470


	//   ....[2]....
        /*0108*/ 	.word	0x00000730


	//   ....[3]....
        /*010c*/ 	.word	0x00000b50


	//   ....[4]....
        /*0110*/ 	.word	0x00000c20


	//   ....[5]....
        /*0114*/ 	.word	0x00000ce0


	//   ....[6]....
        /*0118*/ 	.word	0x00001310


	//   ....[7]....
        /*011c*/ 	.word	0x00001330


	//   ....[8]....
        /*0120*/ 	.word	0x00001350


	//   ....[9]....
        /*0124*/ 	.word	0x000015a0


	//   ....[10]....
        /*0128*/ 	.word	0x000015d0


	//   ....[11]....
        /*012c*/ 	.word	0x000015f0


	//   ....[12]....
        /*0130*/ 	.word	0x00004bb0


	//   ....[13]....
        /*0134*/ 	.word	0x00004d70


	//----- nvinfo : EIATTR_VRC_CTA_INIT_COUNT
	.align		4
.L_55:
        /*0138*/ 	.byte	0x02, 0x4a
        /*013a*/ 	.byte	0x80
	.zero		1


	//----- nvinfo : EIATTR_MBARRIER_INSTR_OFFSETS
	.align		4
        /*013c*/ 	.byte	0x04, 0x39
        /*013e*/ 	.short	(.L_57 - .L_56)


	//   ....[0]....
.L_56:
        /*0140*/ 	.word	0x00000330
        /*0144*/ 	.word	0x000000ff
        /*0148*/ 	.word	0x00031800
        /*014c*/ 	.short	0x0100
        /*014e*/ 	.byte	0x05
	.zero		1


	//   ....[1]....
        /*0150*/ 	.word	0x00000340
        /*0154*/ 	.word	0x000000ff
        /*0158*/ 	.word	0x00031820
        /*015c*/ 	.short	0x0100
        /*015e*/ 	.byte	0x05
	.zero		1


	//   ....[2]....
        /*0160*/ 	.word	0x00000350
        /*0164*/ 	.word	0x000000ff
        /*0168*/ 	.word	0x00031840
        /*016c*/ 	.short	0x0100
        /*016e*/ 	.byte	0x05
	.zero		1


	//   ....[3]....
        /*0170*/ 	.word	0x00000360
        /*0174*/ 	.word	0x000000ff
        /*0178*/ 	.word	0x00031808
        /*017c*/ 	.short	0x0100
        /*017e*/ 	.byte	0x05
	.zero		1


	//   ....[4]....
        /*0180*/ 	.word	0x00000370
        /*0184*/ 	.word	0x000000ff
        /*0188*/ 	.word	0x00031828
        /*018c*/ 	.short	0x0100
        /*018e*/ 	.byte	0x05
	.zero		1


	//   ....[5]....
        /*0190*/ 	.word	0x00000380
        /*0194*/ 	.word	0x000000ff
        /*0198*/ 	.word	0x00031848
        /*019c*/ 	.short	0x0100
        /*019e*/ 	.byte	0x05
	.zero		1


	//   ....[6]....
        /*01a0*/ 	.word	0x00000390
        /*01a4*/ 	.word	0x000000ff
        /*01a8*/ 	.word	0x00031810
        /*01ac*/ 	.short	0x0100
        /*01ae*/ 	.byte	0x05
	.zero		1


	//   ....[7]....
        /*01b0*/ 	.word	0x000003a0
        /*01b4*/ 	.word	0x000000ff
        /*01b8*/ 	.word	0x00031830
        /*01bc*/ 	.short	0x0100
        /*01be*/ 	.byte	0x05
	.zero		1


	//   ....[8]....
        /*01c0*/ 	.word	0x000003b0
        /*01c4*/ 	.word	0x000000ff
        /*01c8*/ 	.word	0x00031850
        /*01cc*/ 	.short	0x0100
        /*01ce*/ 	.byte	0x05
	.zero		1


	//   ....[9]....
        /*01d0*/ 	.word	0x000003c0
        /*01d4*/ 	.word	0x000000ff
        /*01d8*/ 	.word	0x00031818
        /*01dc*/ 	.short	0x0100
        /*01de*/ 	.byte	0x05
	.zero		1


	//   ....[10]....
        /*01e0*/ 	.word	0x000003d0
        /*01e4*/ 	.word	0x000000ff
        /*01e8*/ 	.word	0x00031838
        /*01ec*/ 	.short	0x0100
        /*01ee*/ 	.byte	0x05
	.zero		1


	//   ....[11]....
        /*01f0*/ 	.word	0x000003e0
        /*01f4*/ 	.word	0x000000ff
        /*01f8*/ 	.word	0x00031858
        /*01fc*/ 	.short	0x0100
        /*01fe*/ 	.byte	0x05
	.zero		1


	//   ....[12]....
        /*0200*/ 	.word	0x000003f0
        /*0204*/ 	.word	0x000000ff
        /*0208*/ 	.word	0x00031860
        /*020c*/ 	.short	0x0100
        /*020e*/ 	.byte	0x05
	.zero		1


	//   ....[13]....
        /*0210*/ 	.word	0x00000400
        /*0214*/ 	.word	0x000000ff
        /*0218*/ 	.word	0x00031870
        /*021c*/ 	.short	0x0100
        /*021e*/ 	.byte	0x05
	.zero		1


	//   ....[14]....
        /*0220*/ 	.word	0x00000410
        /*0224*/ 	.word	0x000000ff
        /*0228*/ 	.word	0x00031868
        /*022c*/ 	.short	0x0100
        /*022e*/ 	.byte	0x05
	.zero		1


	//   ....[15]....
        /*0230*/ 	.word	0x00000420
        /*0234*/ 	.word	0x000000ff
        /*0238*/ 	.word	0x00031878
        /*023c*/ 	.short	0x0100
        /*023e*/ 	.byte	0x05
	.zero		1


	//   ....[16]....
        /*0240*/ 	.word	0x00000a30
        /*0244*/ 	.word	0x00000002
        /*0248*/ 	.word	0x00031800
        /*024c*/ 	.short	0x010a
        /*024e*/ 	.byte	0xff
	.zero		1


	//   ....[17]....
        /*0250*/ 	.word	0x00000dd0
        /*0254*/ 	.word	0x00000002
        /*0258*/ 	.word	0x00000000
        /*025c*/ 	.short	0x0101
        /*025e*/ 	.byte	0xff
	.zero		1


	//   ....[18]....
        /*0260*/ 	.word	0x00001100
        /*0264*/ 	.word	0x00000000
        /*0268*/ 	.word	0x00031870
        /*026c*/ 	.short	0x010a
        /*026e*/ 	.byte	0x08
	.zero		1


	//   ....[19]....
        /*0270*/ 	.word	0x000011a0
        /*0274*/ 	.word	0x000000ff
        /*0278*/ 	.word	0x00031840
        /*027c*/ 	.short	0x010a
        /*027e*/ 	.byte	0x0d
	.zero		1


	//   ....[20]....
        /*0280*/ 	.word	0x00001570
        /*0284*/ 	.word	0x000000ff
        /*0288*/ 	.word	0x00031840
        /*028c*/ 	.short	0x010a
        /*028e*/ 	.byte	0x09
	.zero		1


	//   ....[21]....
        /*0290*/ 	.word	0x00001b50
        /*0294*/ 	.word	0x00000006
        /*0298*/ 	.word	0x00031820
        /*029c*/ 	.short	0x010a
        /*029e*/ 	.byte	0xff
	.zero		1


	//   ....[22]....
        /*02a0*/ 	.word	0x00001fa0
        /*02a4*/ 	.word	0x00000006
        /*02a8*/ 	.word	0x00031828
        /*02ac*/ 	.short	0x010a
        /*02ae*/ 	.byte	0xff
	.zero		1


	//   ....[23]....
        /*02b0*/ 	.word	0x00002110
        /*02b4*/ 	.word	0x00000006
        /*02b8*/ 	.word	0x00031830
        /*02bc*/ 	.short	0x010a
        /*02be*/ 	.byte	0xff
	.zero		1


	//   ....[24]....
        /*02c0*/ 	.word	0x00002270
        /*02c4*/ 	.word	0x00000006
        /*02c8*/ 	.word	0x00031838
        /*02cc*/ 	.short	0x010a
        /*02ce*/ 	.byte	0xff
	.zero		1


	//   ....[25]....
        /*02d0*/ 	.word	0x000023a0
        /*02d4*/ 	.word	0x00000006
        /*02d8*/ 	.word	0x00031820
        /*02dc*/ 	.short	0x010a
        /*02de*/ 	.byte	0xff
	.zero		1


	//   ....[26]....
        /*02e0*/ 	.word	0x000025c0
        /*02e4*/ 	.word	0x00000006
        /*02e8*/ 	.word	0x00031828
        /*02ec*/ 	.short	0x010a
        /*02ee*/ 	.byte	0xff
	.zero		1


	//   ....[27]....
        /*02f0*/ 	.word	0x000026f0
        /*02f4*/ 	.word	0x00000006
        /*02f8*/ 	.word	0x00031830
        /*02fc*/ 	.short	0x010a
        /*02fe*/ 	.byte	0xff
	.zero		1


	//   ....[28]....
        /*0300*/ 	.word	0x00002820
        /*0304*/ 	.word	0x00000006
        /*0308*/ 	.word	0x00031838
        /*030c*/ 	.short	0x010a
        /*030e*/ 	.byte	0xff
	.zero		1


	//   ....[29]....
        /*0310*/ 	.word	0x00002950
        /*0314*/ 	.word	0x00000006
        /*0318*/ 	.word	0x00031820
        /*031c*/ 	.short	0x010a
        /*031e*/ 	.byte	0xff
	.zero		1


	//   ....[30]....
        /*0320*/ 	.word	0x00002b70
        /*0324*/ 	.word	0x00000006
        /*0328*/ 	.word	0x00031828
        /*032c*/ 	.short	0x010a
        /*032e*/ 	.byte	0xff
	.zero		1


	//   ....[31]....
        /*0330*/ 	.word	0x00002ca0
        /*0334*/ 	.word	0x00000006
        /*0338*/ 	.word	0x00031830
        /*033c*/ 	.short	0x010a
        /*033e*/ 	.byte	0xff
	.zero		1


	//   ....[32]....
        /*0340*/ 	.word	0x00002dd0
        /*0344*/ 	.word	0x00000006
        /*0348*/ 	.word	0x00031838
        /*034c*/ 	.short	0x010a
        /*034e*/ 	.byte	0xff
	.zero		1


	//   ....[33]....
        /*0350*/ 	.word	0x00002f00
        /*0354*/ 	.word	0x00000006
        /*0358*/ 	.word	0x00031820
        /*035c*/ 	.short	0x010a
        /*035e*/ 	.byte	0xff
	.zero		1


	//   ....[34]....
        /*0360*/ 	.word	0x00003120
        /*0364*/ 	.word	0x00000006
        /*0368*/ 	.word	0x00031828
        /*036c*/ 	.short	0x010a
        /*036e*/ 	.byte	0xff
	.zero		1


	//   ....[35]....
        /*0370*/ 	.word	0x00003250
        /*0374*/ 	.word	0x00000006
        /*0378*/ 	.word	0x00031830
        /*037c*/ 	.short	0x010a
        /*037e*/ 	.byte	0xff
	.zero		1


	//   ....[36]....
        /*0380*/ 	.word	0x00003380
        /*0384*/ 	.word	0x00000006
        /*0388*/ 	.word	0x00031838
        /*038c*/ 	.short	0x010a
        /*038e*/ 	.byte	0xff
	.zero		1


	//   ....[37]....
        /*0390*/ 	.word	0x000038e0
        /*0394*/ 	.word	0x00000003
        /*0398*/ 	.word	0x00031860
        /*039c*/ 	.short	0x010a
        /*039e*/ 	.byte	0xff
	.zero		1


	//   ....[38]....
        /*03a0*/ 	.word	0x00004a10
        /*03a4*/ 	.word	0x00000003
        /*03a8*/ 	.word	0x00000000
        /*03ac*/ 	.short	0x0101
        /*03ae*/ 	.byte	0xff
	.zero		1


	//   ....[39]....
        /*03b0*/ 	.word	0x00004da0
        /*03b4*/ 	.word	0x00000002
        /*03b8*/ 	.word	0x00031800
        /*03bc*/ 	.short	0x010a
        /*03be*/ 	.byte	0xff
	.zero		1


	//   ....[40]....
        /*03c0*/ 	.word	0x00004e20
        /*03c4*/ 	.word	0x00000000
        /*03c8*/ 	.word	0x00031870
        /*03cc*/ 	.short	0x010a
        /*03ce*/ 	.byte	0xff
	.zero		1


	//   ....[41]....
        /*03d0*/ 	.word	0x00004e90
        /*03d4*/ 	.word	0x00000002
        /*03d8*/ 	.word	0x00031840
        /*03dc*/ 	.short	0x010a
        /*03de*/ 	.byte	0xff
	.zero		1


	//   ....[42]....
        /*03e0*/ 	.word	0x00004f00
        /*03e4*/ 	.word	0x00000002
        /*03e8*/ 	.word	0x00031840
        /*03ec*/ 	.short	0x010a
        /*03ee*/ 	.byte	0xff
	.zero		1


	//   ....[43]....
        /*03f0*/ 	.word	0x00004f70
        /*03f4*/ 	.word	0x00000006
        /*03f8*/ 	.word	0x00031820
        /*03fc*/ 	.short	0x010a
        /*03fe*/ 	.byte	0xff
	.zero		1


	//   ....[44]....
        /*0400*/ 	.word	0x00004fe0
        /*0404*/ 	.word	0x00000006
        /*0408*/ 	.word	0x00031828
        /*040c*/ 	.short	0x010a
        /*040e*/ 	.byte	0xff
	.zero		1


	//   ....[45]....
        /*0410*/ 	.word	0x00005050
        /*0414*/ 	.word	0x00000006
        /*0418*/ 	.word	0x00031830
        /*041c*/ 	.short	0x010a
        /*041e*/ 	.byte	0xff
	.zero		1


	//   ....[46]....
        /*0420*/ 	.word	0x000050c0
        /*0424*/ 	.word	0x00000006
        /*0428*/ 	.word	0x00031838
        /*042c*/ 	.short	0x010a
        /*042e*/ 	.byte	0xff
	.zero		1


	//   ....[47]....
        /*0430*/ 	.word	0x00005110
        /*0434*/ 	.word	0x00000006
        /*0438*/ 	.word	0x00031820
        /*043c*/ 	.short	0x010a
        /*043e*/ 	.byte	0xff
	.zero		1


	//   ....[48]....
        /*0440*/ 	.word	0x00005160
        /*0444*/ 	.word	0x00000006
        /*0448*/ 	.word	0x00031828
        /*044c*/ 	.short	0x010a
        /*044e*/ 	.byte	0xff
	.zero		1


	//   ....[49]....
        /*0450*/ 	.word	0x000051b0
        /*0454*/ 	.word	0x00000006
        /*0458*/ 	.word	0x00031830
        /*045c*/ 	.short	0x010a
        /*045e*/ 	.byte	0xff
	.zero		1


	//   ....[50]....
        /*0460*/ 	.word	0x00005200
        /*0464*/ 	.word	0x00000006
        /*0468*/ 	.word	0x00031838
        /*046c*/ 	.short	0x010a
        /*046e*/ 	.byte	0xff
	.zero		1


	//   ....[51]....
        /*0470*/ 	.word	0x00005270
        /*0474*/ 	.word	0x00000006
        /*0478*/ 	.word	0x00031820
        /*047c*/ 	.short	0x010a
        /*047e*/ 	.byte	0xff
	.zero		1


	//   ....[52]....
        /*0480*/ 	.word	0x000052e0
        /*0484*/ 	.word	0x00000006
        /*0488*/ 	.word	0x00031828
        /*048c*/ 	.short	0x010a
        /*048e*/ 	.byte	0xff
	.zero		1


	//   ....[53]....
        /*0490*/ 	.word	0x00005350
        /*0494*/ 	.word	0x00000006
        /*0498*/ 	.word	0x00031830
        /*049c*/ 	.short	0x010a
        /*049e*/ 	.byte	0xff
	.zero		1


	//   ....[54]....
        /*04a0*/ 	.word	0x000053c0
        /*04a4*/ 	.word	0x00000006
        /*04a8*/ 	.word	0x00031838
        /*04ac*/ 	.short	0x010a
        /*04ae*/ 	.byte	0xff
	.zero		1


	//   ....[55]....
        /*04b0*/ 	.word	0x00005410
        /*04b4*/ 	.word	0x00000006
        /*04b8*/ 	.word	0x00031820
        /*04bc*/ 	.short	0x010a
        /*04be*/ 	.byte	0xff
	.zero		1


	//   ....[56]....
        /*04c0*/ 	.word	0x00005460
        /*04c4*/ 	.word	0x00000006
        /*04c8*/ 	.word	0x00031828
        /*04cc*/ 	.short	0x010a
        /*04ce*/ 	.byte	0xff
	.zero		1


	//   ....[57]....
        /*04d0*/ 	.word	0x000054b0
        /*04d4*/ 	.word	0x00000006
        /*04d8*/ 	.word	0x00031830
        /*04dc*/ 	.short	0x010a
        /*04de*/ 	.byte	0xff
	.zero		1


	//   ....[58]....
        /*04e0*/ 	.word	0x00005500
        /*04e4*/ 	.word	0x00000006
        /*04e8*/ 	.word	0x00031838
        /*04ec*/ 	.short	0x010a
        /*04ee*/ 	.byte	0xff
	.zero		1


	//   ....[59]....
        /*04f0*/ 	.word	0x00005560
        /*04f4*/ 	.word	0x00000003
        /*04f8*/ 	.word	0x00031860
        /*04fc*/ 	.short	0x010a
        /*04fe*/ 	.byte	0xff
	.zero		1


	//----- nvinfo : EIATTR_NUM_MBARRIERS
	.align		4
.L_57:
        /*0500*/ 	.byte	0x03, 0x38
        /*0502*/ 	.short	0x0010


	//----- nvinfo : EIATTR_EXIT_INSTR_OFFSETS
	.align		4
        /*0504*/ 	.byte	0x04, 0x1c
        /*0506*/ 	.short	(.L_59 - .L_58)


	//   ....[0]....
.L_58:
        /*0508*/ 	.word	0x00000830


	//   ....[1]....
        /*050c*/ 	.word	0x00000e20


	//   ....[2]....
        /*0510*/ 	.word	0x00000ef0


	//   ....[3]....
        /*0514*/ 	.word	0x000018f0


	//   ....[4]....
        /*0518*/ 	.word	0x00001960


	//   ....[5]....
        /*051c*/ 	.word	0x000034d0


	//   ....[6]....
        /*0520*/ 	.word	0x00003530


	//   ....[7]....
        /*0524*/ 	.word	0x00004b90


	//   ....[8]....
        /*0528*/ 	.word	0x00004d80


	//----- nvinfo : EIATTR_MAX_THREADS
	.align		4
.L_59:
        /*052c*/ 	.byte	0x04, 0x05
        /*052e*/ 	.short	(.L_61 - .L_60)
.L_60:
        /*0530*/ 	.word	0x00000100
        /*0534*/ 	.word	0x00000001
        /*0538*/ 	.word	0x00000001


	//----- nvinfo : EIATTR_CRS_STACK_SIZE
	.align		4
.L_61:
        /*053c*/ 	.byte	0x04, 0x1e
        /*053e*/ 	.short	(.L_63 - .L_62)
.L_62:
        /*0540*/ 	.word	0x00000000


	//----- nvinfo : EIATTR_CBANK_PARAM_SIZE
	.align		4
.L_63:
        /*0544*/ 	.byte	0x03, 0x19
        /*0546*/ 	.short	0x02c0


	//----- nvinfo : EIATTR_PARAM_CBANK
	.align		4
        /*0548*/ 	.byte	0x04, 0x0a
        /*054a*/ 	.short	(.L_65 - .L_64)
	.align		4
.L_64:
        /*054c*/ 	.word	index@(.nv.constant0._ZN9deep_gemm24sm100_fp8_gemm_1d1d_implILN4cute4UMMA5MajorE0ELS3_0ELj0ELj7168ELj2048ELj128ELj192ELj128ELj64ELj128ELj128ELj128ELj4ELj128ELj128ELj1ELb0ELj152ELNS_8GemmTypeE1ELb0EN7cutlass10bfloat16_tENS_16EpilogueIdentityEEEvPijjj14CUtensorMap_stS9_S9_S9_S9_)
        /*0550*/ 	.short	0x0380
        /*0552*/ 	.short	0x02c0


	//----- nvinfo : EIATTR_SW_WAR
	.align		4
.L_65:
        /*0554*/ 	.byte	0x04, 0x36
        /*0556*/ 	.short	(.L_67 - .L_66)
.L_66:
        /*0558*/ 	.word	0x00000008
.L_67:


//--------------------- .nv.compat                --------------------------
	.section	.nv.compat,"",@"SHT_CUDA_COMPAT_INFO"
	.align	4
        /*0000*/ 	.byte	0x02, 0x02, 0x02, 0x00, 0x02, 0x05, 0x05, 0x00, 0x02, 0x03, 0x01, 0x00, 0x02, 0x06, 0x01, 0x00


//--------------------- .nv.callgraph             --------------------------
	.section	.nv.callgraph,"",@"SHT_CUDA_CALLGRAPH"
	.align	4
	.sectionentsize	8
	.align		4
        /*0000*/ 	.word	0x00000000
	.align		4
        /*0004*/ 	.word	0xffffffff
	.align		4
        /*0008*/ 	.word	0x00000000
	.align		4
        /*000c*/ 	.word	0xfffffffe
	.align		4
        /*0010*/ 	.word	0x00000000
	.align		4
        /*0014*/ 	.word	0xfffffffd
	.align		4
        /*0018*/ 	.word	0x00000000
	.align		4
        /*001c*/ 	.word	0xfffffffc


//--------------------- .nv.constant4             --------------------------
	.section	.nv.constant4,"a",@progbits
	.align	8
	.align		8
.nv.constant4:
        /*0000*/ 	.dword	_ZN47_INTERNAL_979aaa26_9_kernel_cu_040b4121_28928184cuda3std3__45__cpo5beginE
	.align		8
        /*0008*/ 	.dword	_ZN47_INTERNAL_979aaa26_9_kernel_cu_040b4121_28928184cuda3std3__45__cpo3endE
	.align		8
        /*0010*/ 	.dword	_ZN47_INTERNAL_979aaa26_9_kernel_cu_040b4121_28928184cuda3std3__45__cpo6cbeginE
	.align		8
        /*0018*/ 	.dword	_ZN47_INTERNAL_979aaa26_9_kernel_cu_040b4121_28928184cuda3std3__45__cpo4cendE
	.align		8
        /*0020*/ 	.dword	_ZN47_INTERNAL_979aaa26_9_kernel_cu_040b4121_28928184cuda3std3__449_GLOBAL__N__979aaa26_9_kernel_cu_040b4121_28928186ignoreE
	.align		8
        /*0028*/ 	.dword	_ZN47_INTERNAL_979aaa26_9_kernel_cu_040b4121_28928184cuda3std3__419piecewise_constructE
	.align		8
        /*0030*/ 	.dword	_ZN47_INTERNAL_979aaa26_9_kernel_cu_040b4121_28928184cuda3std3__48in_placeE
	.align		8
        /*0038*/ 	.dword	_ZN47_INTERNAL_979aaa26_9_kernel_cu_040b4121_28928184cuda3std6ranges3__45__cpo4swapE
	.align		8
        /*0040*/ 	.dword	_ZN47_INTERNAL_979aaa26_9_kernel_cu_040b4121_28928184cuda3std6ranges3__45__cpo9iter_moveE
	.align		8
        /*0048*/ 	.dword	_ZN47_INTERNAL_979aaa26_9_kernel_cu_040b4121_28928184cute7productE
	.align		8
        /*0050*/ 	.dword	_ZN47_INTERNAL_979aaa26_9_kernel_cu_040b4121_28928184cute1_E


//--------------------- .text._ZN9deep_gemm24sm100_fp8_gemm_1d1d_implILN4cute4UMMA5MajorE0ELS3_0ELj0ELj7168ELj2048ELj128ELj192ELj128ELj64ELj128ELj128ELj128ELj4ELj128ELj128ELj1ELb0ELj152ELNS_8GemmTypeE1ELb0EN7cutlass10bfloat16_tENS_16EpilogueIdentityEEEvPijjj14CUtensorMap_stS9_S9_S9_S9_ --------------------------
	.section	.text._ZN9deep_gemm24sm100_fp8_gemm_1d1d_implILN4cute4UMMA5MajorE0ELS3_0ELj0ELj7168ELj2048ELj128ELj192ELj128ELj64ELj128ELj128ELj128ELj4ELj128ELj128ELj1ELb0ELj152ELNS_8GemmTypeE1ELb0EN7cutlass10bfloat16_tENS_16EpilogueIdentityEEEvPijjj14CUtensorMap_stS9_S9_S9_S9_,"ax",@progbits
	.align	128
        .global         _ZN9deep_gemm24sm100_fp8_gemm_1d1d_implILN4cute4UMMA5MajorE0ELS3_0ELj0ELj7168ELj2048ELj128ELj192ELj128ELj64ELj128ELj128ELj128ELj4ELj128ELj128ELj1ELb0ELj152ELNS_8GemmTypeE1ELb0EN7cutlass10bfloat16_tENS_16EpilogueIdentityEEEvPijjj14CUtensorMap_stS9_S9_S9_S9_
        .type           _ZN9deep_gemm24sm100_fp8_gemm_1d1d_implILN4cute4UMMA5MajorE0ELS3_0ELj0ELj7168ELj2048ELj128ELj192ELj128ELj64ELj128ELj128ELj128ELj4ELj128ELj128ELj1ELb0ELj152ELNS_8GemmTypeE1ELb0EN7cutlass10bfloat16_tENS_16EpilogueIdentityEEEvPijjj14CUtensorMap_stS9_S9_S9_S9_,@function
        .size           _ZN9deep_gemm24sm100_fp8_gemm_1d1d_implILN4cute4UMMA5MajorE0ELS3_0ELj0ELj7168ELj2048ELj128ELj192ELj128ELj64ELj128ELj128ELj128ELj4ELj128ELj128ELj1ELb0ELj152ELNS_8GemmTypeE1ELb0EN7cutlass10bfloat16_tENS_16EpilogueIdentityEEEvPijjj14CUtensorMap_stS9_S9_S9_S9_,(.L_x_88 - _ZN9deep_gemm24sm100_fp8_gemm_1d1d_implILN4cute4UMMA5MajorE0ELS3_0ELj0ELj7168ELj2048ELj128ELj192ELj128ELj64ELj128ELj128ELj128ELj4ELj128ELj128ELj1ELb0ELj152ELNS_8GemmTypeE1ELb0EN7cutlass10bfloat16_tENS_16EpilogueIdentityEEEvPijjj14CUtensorMap_stS9_S9_S9_S9_)
        .other          _ZN9deep_gemm24sm100_fp8_gemm_1d1d_implILN4cute4UMMA5MajorE0ELS3_0ELj0ELj7168ELj2048ELj128ELj192ELj128ELj64ELj128ELj128ELj128ELj4ELj128ELj128ELj1ELb0ELj152ELNS_8GemmTypeE1ELb0EN7cutlass10bfloat16_tENS_16EpilogueIdentityEEEvPijjj14CUtensorMap_stS9_S9_S9_S9_,@"STO_CUDA_ENTRY STV_DEFAULT"
_ZN9deep_gemm24sm100_fp8_gemm_1d1d_implILN4cute4UMMA5MajorE0ELS3_0ELj0ELj7168ELj2048ELj128ELj192ELj128ELj64ELj128ELj128ELj128ELj4ELj128ELj128ELj1ELb0ELj152ELNS_8GemmTypeE1ELb0EN7cutlass10bfloat16_tENS_16EpilogueIdentityEEEvPijjj14CUtensorMap_stS9_S9_S9_S9_:
.text._ZN9deep_gemm24sm100_fp8_gemm_1d1d_implILN4cute4UMMA5MajorE0ELS3_0ELj0ELj7168ELj2048ELj128ELj192ELj128ELj64ELj128ELj128ELj128ELj4ELj128ELj128ELj1ELb0ELj152ELNS_8GemmTypeE1ELb0EN7cutlass10bfloat16_tENS_16EpilogueIdentityEEEvPijjj14CUtensorMap_stS9_S9_S9_S9_:
[----:B------:R-:W1:Y:S01]  /*0000*/  LDC R1, c[0x0][0x37c] ;  /* 0x0000df00ff017b82 */ /* 0x000e620000000800 */
[----:B------:R-:W2:Y:S02]  /*0010*/  S2R R0, SR_TID.X ;  /* 0x0000000000007919 */ /* 0x000ea40000002100 */
[----:B--2---:R-:W-:-:S05]  /*0020*/  SHF.R.U32.HI R0, RZ, 0x5, R0 ;  /* 0x00000005ff007819 */ /* 0x004fca0000011600 */
[----:B------:R-:W2:Y:S02]  /*0030*/  SHFL.IDX PT, R21, R0, RZ, 0x1f ;  /* 0x00001fff00157589 */ /* 0x000ea400000e0000 */
[----:B--2---:R-:W-:-:S13]  /*0040*/  ISETP.NE.AND P0, PT, R21, 0x2, PT ;  /* 0x000000021500780c */ /* 0x004fda0003f05270 */
[----:B-1----:R-:W-:Y:S05]  /*0050*/  @!P0 BRA `(.L_x_0) ;  /* 0x0000000400008947 */ /* 0x002fea0003800000 */
[----:B------:R-:W-:-:S13]  /*0060*/  ISETP.NE.AND P0, PT, R21, 0x1, PT ;  /* 0x000000011500780c */ /* 0x000fda0003f05270 */
[----:B------:R-:W-:Y:S05]  /*0070*/  @!P0 BRA `(.L_x_1) ;  /* 0x0000000000608947 */ /* 0x000fea0003800000 */
[----:B------:R-:W-:-:S13]  /*0080*/  ISETP.NE.AND P0, PT, R21, RZ, PT ;  /* 0x000000ff1500720c */ /* 0x000fda0003f05270 */
[----:B------:R-:W-:Y:S05]  /*0090*/  @P0 BRA `(.L_x_2) ;  /* 0x0000000400a80947 */ /* 0x000fea0003800000 */
[----:B------:R-:W-:Y:S01]  /*00a0*/  ELECT P0, URZ, PT ;  /* 0x0000000000ff782f */ /* 0x000fe20003800000 */
[----:B------:R-:W-:-:S12]  /*00b0*/  BSSY.RECONVERGENT B0, `(.L_x_3) ;  /* 0x0000013000007945 */ /* 0x000fd80003800200 */
[----:B------:R-:W-:Y:S05]  /*00c0*/  @!P0 BRA `(.L_x_4) ;  /* 0x0000000000448947 */ /* 0x000fea0003800000 */
[----:B------:R-:W1:Y:S02]  /*00d0*/  LDCU.64 UR4, c[0x0][0x348] ;  /* 0x00006900ff0477ac */ /* 0x000e640008000a00 */
[----:B-1----:R-:W-:Y:S02]  /*00e0*/  UIADD3 UR12, UP4, UPT, UR4, 0x40, URZ ;  /* 0x00000040040c7890 */ /* 0x002fe4000ff9e0ff */
[----:B------:R-:W-:Y:S02]  /*00f0*/  UIADD3 UR10, UP3, UPT, UR4, 0xc0, URZ ;  /* 0x000000c0040a7890 */ /* 0x000fe4000ff7e0ff */
[----:B------:R-:W-:Y:S02]  /*0100*/  UIADD3 UR8, UP2, UPT, UR4, 0x140, URZ ;  /* 0x0000014004087890 */ /* 0x000fe4000ff5e0ff */
[----:B------:R-:W-:Y:S02]  /*0110*/  UIADD3 UR6, UP1, UPT, UR4, 0x1c0, URZ ;  /* 0x000001c004067890 */ /* 0x000fe4000ff3e0ff */
[----:B------:R-:W-:-:S02]  /*0120*/  UIADD3 UR4, UP0, UPT, UR4, 0x240, URZ ;  /* 0x0000024004047890 */ /* 0x000fc4000ff1e0ff */
[----:B------:R-:W-:Y:S02]  /*0130*/  UIADD3.X UR13, UPT, UPT, URZ, UR5, URZ, UP4, !UPT ;  /* 0x00000005ff0d7290 */ /* 0x000fe4000a7fe4ff */
[----:B------:R-:W-:Y:S02]  /*0140*/  UIADD3.X UR11, UPT, UPT, URZ, UR5, URZ, UP3, !UPT ;  /* 0x00000005ff0b7290 */ /* 0x000fe40009ffe4ff */
[----:B------:R-:W-:Y:S02]  /*0150*/  UIADD3.X UR9, UPT, UPT, URZ, UR5, URZ, UP2, !UPT ;  /* 0x00000005ff097290 */ /* 0x000fe400097fe4ff */
[----:B------:R-:W-:Y:S02]  /*0160*/  UIADD3.X UR7, UPT, UPT, URZ, UR5, URZ, UP1, !UPT ;  /* 0x00000005ff077290 */ /* 0x000fe40008ffe4ff */
[----:B------:R-:W-:Y:S01]  /*0170*/  UIADD3.X UR5, UPT, UPT, URZ, UR5, URZ, UP0, !UPT ;  /* 0x00000005ff057290 */ /* 0x000fe200087fe4ff */
[----:B------:R1:W-:Y:S02]  /*0180*/  UTMACCTL.PF [UR12] ;  /* 0x000000000c0079b9 */ /* 0x0003e40008040000 */
[----:B------:R1:W-:Y:S02]  /*0190*/  UTMACCTL.PF [UR10] ;  /* 0x000000000a0079b9 */ /* 0x0003e40008040000 */
[----:B------:R1:W-:Y:S02]  /*01a0*/  UTMACCTL.PF [UR8] ;  /* 0x00000000080079b9 */ /* 0x0003e40008040000 */
[----:B------:R1:W-:Y:S02]  /*01b0*/  UTMACCTL.PF [UR6] ;  /* 0x00000000060079b9 */ /* 0x0003e40008040000 */
[----:B------:R1:W-:Y:S02]  /*01c0*/  UTMACCTL.PF [UR4] ;  /* 0x00000000040079b9 */ /* 0x0003e40008040000 */
[----:B-1----:R-:W-:Y:S01]  /*01d0*/  NOP ;  /* 0x0000000000007918 */ /* 0x002fe20000000000 */
.L_x_4:
[----:B------:R-:W-:Y:S05]  /*01e0*/  BSYNC.RECONVERGENT B0 ;  /* 0x0000000000007941 */ /* 0x000fea0003800200 */
.L_x_3:
[----:B------:R-:W-:Y:S05]  /*01f0*/  BRA `(.L_x_2) ;  /* 0x0000000400507947 */ /* 0x000fea0003800000 */
.L_x_1:
[----:B------:R-:W-:Y:S01]  /*0200*/  ELECT P0, URZ, PT ;  /* 0x0000000000ff782f */ /* 0x000fe20003800000 */
[----:B------:R-:W-:-:S12]  /*0210*/  BSSY.RECONVERGENT B0, `(.L_x_5) ;  /* 0x0000023000007945 */ /* 0x000fd80003800200 */
[----:B------:R-:W-:Y:S05]  /*0220*/  @!P0 BRA `(.L_x_6) ;  /* 0x0000000000848947 */ /* 0x000fea0003800000 */
[----:B------:R-:W1:Y:S01]  /*0230*/  S2UR UR5, SR_CgaCtaId ;  /* 0x00000000000579c3 */ /* 0x000e620000008800 */
[----:B------:R-:W-:Y:S01]  /*0240*/  UMOV UR7, 0x400 ;  /* 0x0000040000077882 */ /* 0x000fe20000000000 */
[----:B------:R-:W-:Y:S01]  /*0250*/  UMOV UR6, 0x1 ;  /* 0x0000000100067882 */ /* 0x000fe20000000000 */
[----:B------:R-:W-:Y:S02]  /*0260*/  UMOV UR4, 0x20 ;  /* 0x0000002000047882 */ /* 0x000fe40000000000 */
[----:B------:R-:W-:-:S04]  /*0270*/  UIADD3 UR8, UPT, UPT, -UR4, 0x100000, URZ ;  /* 0x0010000004087890 */ /* 0x000fc8000fffe1ff */
[----:B------:R-:W-:Y:S02]  /*0280*/  USHF.L.U32 UR9, UR8, 0xb, URZ ;  /* 0x0000000b08097899 */ /* 0x000fe400080006ff */
[----:B------:R-:W-:Y:S01]  /*0290*/  USHF.L.U32 UR8, UR8, 0x1, URZ ;  /* 0x0000000108087899 */ /* 0x000fe200080006ff */
[----:B------:R-:W-:Y:S02]  /*02a0*/  UMOV UR4, 0x80 ;  /* 0x0000008000047882 */ /* 0x000fe40000000000 */
[----:B------:R-:W-:-:S04]  /*02b0*/  UIADD3 UR10, UPT, UPT, -UR4, 0x100000, URZ ;  /* 0x00100000040a7890 */ /* 0x000fc8000fffe1ff */
[----:B------:R-:W-:Y:S02]  /*02c0*/  USHF.L.U32 UR11, UR10, 0xb, URZ ;  /* 0x0000000b0a0b7899 */ /* 0x000fe400080006ff */
[----:B------:R-:W-:Y:S02]  /*02d0*/  USHF.L.U32 UR10, UR10, 0x1, URZ ;  /* 0x000000010a0a7899 */ /* 0x000fe400080006ff */
[----:B-1----:R-:W-:Y:S02]  /*02e0*/  ULEA UR5, UR5, UR7, 0x18 ;  /* 0x0000000705057291 */ /* 0x002fe4000f8ec0ff */
[----:B------:R-:W-:-:S04]  /*02f0*/  UIADD3 UR6, UPT, UPT, -UR6, 0x100000, URZ ;  /* 0x0010000006067890 */ /* 0x000fc8000fffe1ff */
[----:B------:R-:W-:Y:S02]  /*0300*/  USHF.L.U32 UR7, UR6, 0xb, URZ ;  /* 0x0000000b06077899 */ /* 0x000fe400080006ff */
[----:B------:R-:W-:Y:S01]  /*0310*/  USHF.L.U32 UR6, UR6, 0x1, URZ ;  /* 0x0000000106067899 */ /* 0x000fe200080006ff */
[----:B------:R-:W1:Y:S11]  /*0320*/  FENCE.VIEW.ASYNC.S ;  /* 0x00000000000073c6 */ /* 0x000e760000000000 */
[----:B-1----:R1:W2:Y:S01]  /*0330*/  SYNCS.EXCH.64 URZ, [UR5+0x31800], UR6 ;  /* 0x0318000605ff75b2 */ /* 0x0022a20008000100 */
[----:B------:R1:W3:Y:S01]  /*0340*/  SYNCS.EXCH.64 URZ, [UR5+0x31820], UR6 ;  /* 0x0318200605ff75b2 */ /* 0x0002e20008000100 */
[----:B------:R1:W4:Y:S01]  /*0350*/  SYNCS.EXCH.64 URZ, [UR5+0x31840], UR8 ;  /* 0x0318400805ff75b2 */ /* 0x0003220008000100 */
[----:B------:R1:W1:Y:S01]  /*0360*/  SYNCS.EXCH.64 URZ, [UR5+0x31808], UR6 ;  /* 0x0318080605ff75b2 */ /* 0x0002620008000100 */
        /* <DEDUP_REMOVED lines=12> */
[----:B------:R-:W-:Y:S01]  /*0430*/  NOP ;  /* 0x0000000000007918 */ /* 0x000fe20000000000 */
.L_x_6:
[----:B-1----:R-:W-:Y:S05]  /*0440*/  BSYNC.RECONVERGENT B0 ;  /* 0x0000000000007941 */ /* 0x002fea0003800200 */
.L_x_5:
[----:B------:R-:W-:Y:S05]  /*0450*/  BRA `(.L_x_2) ;  /* 0x0000000000b87947 */ /* 0x000fea0003800000 */
.L_x_0:
[----:B------:R-:W1:Y:S01]  /*0460*/  S2UR UR6, SR_CgaCtaId ;  /* 0x00000000000679c3 */ /* 0x000e620000008800 */
[----:B------:R-:W-:Y:S01]  /*0470*/  NOP ;  /* 0x0000000000007918 */ /* 0x000fe20000000000 */
[----:B------:R-:W-:Y:S01]  /*0480*/  UMOV UR4, 0x40 ;  /* 0x0000004000047882 */ /* 0x000fe20000000000 */
[----:B------:R-:W-:Y:S01]  /*0490*/  UMOV UR5, 0x400 ;  /* 0x0000040000057882 */ /* 0x000fe20000000000 */
[----:B-1----:R-:W-:Y:S02]  /*04a0*/  ULEA UR4, UR6, UR4, 0x18 ;  /* 0x0000000406047291 */ /* 0x002fe4000f8ec0ff */
[----:B------:R-:W-:-:S07]  /*04b0*/  ULEA UR5, UR6, UR5, 0x18 ;  /* 0x0000000506057291 */ /* 0x000fce000f8ec0ff */
[----:B------:R-:W1:Y:S02]  /*04c0*/  LDS.U8 R0, [UR4] ;  /* 0x00000004ff007984 */ /* 0x000e640008000000 */
[----:B-1----:R-:W-:-:S13]  /*04d0*/  ISETP.NE.AND P0, PT, R0, RZ, PT ;  /* 0x000000ff0000720c */ /* 0x002fda0003f05270 */
[----:B------:R-:W-:Y:S05]  /*04e0*/  @P0 BRA `(.L_x_7) ;  /* 0x00000000007c0947 */ /* 0x000fea0003800000 */
[----:B------:R-:W-:-:S13]  /*04f0*/  ELECT P0, URZ, PT ;  /* 0x0000000000ff782f */ /* 0x000fda0003800000 */
[----:B------:R-:W-:Y:S05]  /*0500*/  @!P0 BRA `(.L_x_8) ;  /* 0x0000000000848947 */ /* 0x000fea0003800000 */
[----:B------:R-:W-:Y:S01]  /*0510*/  UMOV UR4, 0x10 ;  /* 0x0000001000047882 */ /* 0x000fe20000000000 */
[----:B------:R-:W-:-:S04]  /*0520*/  IMAD.MOV.U32 R2, RZ, RZ, 0xffff ;  /* 0x0000ffffff027424 */ /* 0x000fc800078e00ff */
[----:B------:R-:W-:Y:S04]  /*0530*/  DEPBAR.LE SB1, 0x36 ;  /* 0x00009d800000791a */ /* 0x000fe80000000000 */
[----:B------:R-:W1:Y:S02]  /*0540*/  UTCATOMSWS.FIND_AND_SET.ALIGN UP0, UR4, UR4 ;  /* 0x00000004000475e3 */ /* 0x000e640008000800 */
[----:B-1----:R-:W-:Y:S01]  /*0550*/  PLOP3.LUT P0, PT, PT, PT, UP0, 0x80, 0x8 ;  /* 0x000000000008781c */ /* 0x002fe20003f0f008 */
[----:B------:R-:W-:-:S03]  /*0560*/  IMAD.U32 R4, RZ, RZ, UR4 ;  /* 0x00000004ff047e24 */ /* 0x000fc6000f8e00ff */
[----:B------:R-:W-:-:S04]  /*0570*/  SEL R0, RZ, 0xffffffff, !P0 ;  /* 0xffffffffff007807 */ /* 0x000fc80004000000 */
[----:B------:R-:W-:Y:S01]  /*0580*/  ISETP.NE.AND P0, PT, R0, RZ, PT ;  /* 0x000000ff0000720c */ /* 0x000fe20003f05270 */
[----:B------:R-:W-:-:S12]  /*0590*/  IMAD.MOV.U32 R0, RZ, RZ, 0x1 ;  /* 0x00000001ff007424 */ /* 0x000fd800078e00ff */
[----:B------:R-:W-:Y:S05]  /*05a0*/  @P0 BRA `(.L_x_9) ;  /* 0x0000000000240947 */ /* 0x000fea0003800000 */
.L_x_10:
[----:B------:R-:W-:Y:S05]  /*05b0*/  NANOSLEEP 0x64 ;  /* 0x000000640000795d */ /* 0x000fea0003800000 */
[----:B------:R-:W-:-:S05]  /*05c0*/  UMOV UR4, 0x10 ;  /* 0x0000001000047882 */ /* 0x000fca0000000000 */
[----:B------:R-:W-:Y:S04]  /*05d0*/  DEPBAR.LE SB1, 0x36 ;  /* 0x00009d800000791a */ /* 0x000fe80000000000 */
[----:B------:R-:W1:Y:S02]  /*05e0*/  UTCATOMSWS.FIND_AND_SET.ALIGN UP0, UR4, UR4 ;  /* 0x00000004000475e3 */ /* 0x000e640008000800 */
[----:B-1----:R-:W-:Y:S01]  /*05f0*/  PLOP3.LUT P0, PT, PT, PT, UP0, 0x80, 0x8 ;  /* 0x000000000008781c */ /* 0x002fe20003f0f008 */
[----:B------:R-:W-:-:S03]  /*0600*/  IMAD.U32 R4, RZ, RZ, UR4 ;  /* 0x00000004ff047e24 */ /* 0x000fc6000f8e00ff */
[----:B------:R-:W-:-:S04]  /*0610*/  SEL R3, RZ, 0xffffffff, !P0 ;  /* 0xffffffffff037807 */ /* 0x000fc80004000000 */
[----:B------:R-:W-:-:S13]  /*0620*/  ISETP.NE.AND P0, PT, R3, RZ, PT ;  /* 0x000000ff0300720c */ /* 0x000fda0003f05270 */
[----:B------:R-:W-:Y:S05]  /*0630*/  @!P0 BRA `(.L_x_10) ;  /* 0xfffffffc00dc8947 */ /* 0x000fea000383ffff */
.L_x_9:
[----:B------:R-:W-:Y:S01]  /*0640*/  VIADD R3, R4, 0x10 ;  /* 0x0000001004037836 */ /* 0x000fe20000000000 */
[----:B------:R-:W-:Y:S01]  /*0650*/  UMOV UR4, 0x50 ;  /* 0x0000005000047882 */ /* 0x000fe20000000000 */
[----:B------:R-:W-:Y:S01]  /*0660*/  SHF.L.U32 R2, R2, R4, RZ ;  /* 0x0000000402027219 */ /* 0x000fe200000006ff */
[----:B------:R-:W-:Y:S01]  /*0670*/  ULEA UR4, UR6, UR4, 0x18 ;  /* 0x0000000406047291 */ /* 0x000fe2000f8ec0ff */
[----:B------:R-:W-:Y:S01]  /*0680*/  IMAD.SHL.U32 R4, R4, 0x20, RZ ;  /* 0x0000002004047824 */ /* 0x000fe200078e00ff */
[----:B------:R-:W-:-:S04]  /*0690*/  SHF.L.U32 R0, R0, R3, RZ ;  /* 0x0000000300007219 */ /* 0x000fc800000006ff */
[----:B------:R-:W-:-:S05]  /*06a0*/  LOP3.LUT R0, R0, R2, RZ, 0xfc, !PT ;  /* 0x0000000200007212 */ /* 0x000fca00078efcff */
[----:B------:R1:W-:Y:S04]  /*06b0*/  ATOMS.OR RZ, [UR4], R0 ;  /* 0x00000000ffff798c */ /* 0x0003e8000b000004 */
[----:B------:R1:W-:Y:S01]  /*06c0*/  STS [UR5+0x31880], R4 ;  /* 0x03188004ff007988 */ /* 0x0003e20008000805 */
[----:B------:R-:W-:Y:S05]  /*06d0*/  BRA `(.L_x_8) ;  /* 0x0000000000107947 */ /* 0x000fea0003800000 */
.L_x_7:
[----:B------:R-:W-:Y:S02]  /*06e0*/  MOV R0, 0xffffffff ;  /* 0xffffffff00007802 */ /* 0x000fe40000000f00 */
[----:B------:R-:W-:-:S03]  /*06f0*/  MOV R2, 0x720 ;  /* 0x0000072000027802 */ /* 0x000fc60000000f00 */
[----:B------:R1:W-:Y:S04]  /*0700*/  STS [UR5+0x31880], R0 ;  /* 0x03188000ff007988 */ /* 0x0003e80008000805 */
[----:B-1----:R-:W-:Y:S05]  /*0710*/  CALL.REL.NOINC `($__internal_1_$__cuda_sm10x_tcgen05_guardrail_trap_phase_invalid_during_alloc) ;  /* 0x0000004c00b07944 */ /* 0x002fea0003c00000 */
.L_x_8:
[----:B------:R-:W-:Y:S05]  /*0720*/  WARPSYNC.ALL ;  /* 0x0000000000007948 */ /* 0x000fea0003800000 */
[----:B------:R-:W-:Y:S01]  /*0730*/  NOP ;  /* 0x0000000000007918 */ /* 0x000fe20000000000 */
.L_x_2:
[----:B------:R-:W5:Y:S01]  /*0740*/  LDC R2, c[0x0][0x388] ;  /* 0x0000e200ff027b82 */ /* 0x000f620000000800 */
[----:B-1----:R-:W1:Y:S07]  /*0750*/  S2R R0, SR_LANEID ;  /* 0x0000000000007919 */ /* 0x002e6e0000000000 */
[----:B--234-:R-:W-:Y:S01]  /*0760*/  BAR.SYNC.DEFER_BLOCKING 0x0 ;  /* 0x0000000000007b1d */ /* 0x01cfe20000010000 */
[----:B------:R-:W-:Y:S02]  /*0770*/  ISETP.NE.AND P0, PT, R21, RZ, PT ;  /* 0x000000ff1500720c */ /* 0x000fe40003f05270 */
[----:B-----5:R-:W-:-:S04]  /*0780*/  IADD3 R2, PT, PT, R2, 0x7f, RZ ;  /* 0x0000007f02027810 */ /* 0x020fc80007ffe0ff */
[----:B------:R-:W-:-:S05]  /*0790*/  SHF.R.U32.HI R20, RZ, 0x7, R2 ;  /* 0x00000007ff147819 */ /* 0x000fca0000011602 */
[----:B------:R-:W-:Y:S02]  /*07a0*/  IMAD R9, R20, 0x26, RZ ;  /* 0x0000002614097824 */ /* 0x000fe400078e02ff */
[----:B-1----:R-:W-:Y:S05]  /*07b0*/  @!P0 BRA `(.L_x_11) ;  /* 0x0000001000588947 */ /* 0x002fea0003800000 */
[----:B------:R-:W-:Y:S01]  /*07c0*/  ISETP.NE.AND P0, PT, R21, 0x1, PT ;  /* 0x000000011500780c */ /* 0x000fe20003f05270 */
[----:B------:R-:W1:-:S12]  /*07d0*/  S2UR UR5, SR_CgaCtaId ;  /* 0x00000000000579c3 */ /* 0x000e580000008800 */
[----:B------:R-:W-:Y:S05]  /*07e0*/  @!P0 BRA `(.L_x_12) ;  /* 0x0000000400988947 */ /* 0x000fea0003800000 */
[----:B------:R-:W-:-:S13]  /*07f0*/  ISETP.NE.AND P0, PT, R21, 0x2, PT ;  /* 0x000000021500780c */ /* 0x000fda0003f05270 */
[----:B------:R-:W-:Y:S05]  /*0800*/  @P0 BRA `(.L_x_13) ;  /* 0x0000002c00400947 */ /* 0x000fea0003800000 */
[----:B------:R-:W2:Y:S02]  /*0810*/  S2UR UR4, SR_CTAID.X ;  /* 0x00000000000479c3 */ /* 0x000ea40000002500 */
[----:B--2---:R-:W-:-:S13]  /*0820*/  ISETP.LE.U32.AND P0, PT, R9, UR4, PT ;  /* 0x0000000409007c0c */ /* 0x004fda000bf03070 */
[----:B-1----:R-:W-:Y:S05]  /*0830*/  @P0 EXIT ;  /* 0x000000000000094d */ /* 0x002fea0003800000 */
[----:B------:R-:W-:Y:S01]  /*0840*/  ULOP3.LUT UR4, URZ, UR4, URZ, 0x33, !UPT ;  /* 0x00000004ff047292 */ /* 0x000fe2000f8e33ff */
[----:B------:R-:W-:Y:S01]  /*0850*/  SHF.R.U32.HI R20, RZ, 0x3, R0 ;  /* 0x00000003ff147819 */ /* 0x000fe20000011600 */
[----:B------:R-:W-:Y:S02]  /*0860*/  HFMA2 R16, -RZ, RZ, 0, 0 ;  /* 0x00000000ff107431 */ /* 0x000fe400000001ff */
[----:B------:R-:W-:Y:S01]  /*0870*/  IMAD.MOV.U32 R15, RZ, RZ, RZ ;  /* 0x000000ffff0f7224 */ /* 0x000fe200078e00ff */
[----:B------:R-:W-:Y:S01]  /*0880*/  UMOV UR5, URZ ;  /* 0x000000ff00057c82 */ /* 0x000fe20008000000 */
[C---:B------:R-:W-:Y:S01]  /*0890*/  LOP3.LUT R18, R20.reuse, 0x2, RZ, 0x3c, !PT ;  /* 0x0000000214127812 */ /* 0x040fe200078e3cff */
[----:B------:R-:W-:Y:S01]  /*08a0*/  VIADD R25, R9, UR4 ;  /* 0x0000000409197c36 */ /* 0x000fe20008000000 */
[C---:B------:R-:W-:Y:S01]  /*08b0*/  LOP3.LUT R17, R20.reuse, 0x3, RZ, 0x3c, !PT ;  /* 0x0000000314117812 */ /* 0x040fe200078e3cff */
[C---:B------:R-:W-:Y:S01]  /*08c0*/  IMAD.SHL.U32 R21, R20.reuse, 0x20, RZ ;  /* 0x0000002014157824 */ /* 0x040fe200078e00ff */
[----:B------:R-:W-:Y:S01]  /*08d0*/  LOP3.LUT R19, R20, 0x1, RZ, 0x3c, !PT ;  /* 0x0000000114137812 */ /* 0x000fe200078e3cff */
[C---:B------:R-:W-:Y:S01]  /*08e0*/  IMAD R20, R0.reuse, 0x4, R20 ;  /* 0x0000000400147824 */ /* 0x040fe200078e0214 */
[----:B------:R-:W-:Y:S01]  /*08f0*/  SHF.R.U32.HI R25, RZ, 0x3, R25 ;  /* 0x00000003ff197819 */ /* 0x000fe20000011619 */
[C---:B------:R-:W-:Y:S01]  /*0900*/  IMAD.IADD R24, R21.reuse, 0x1, R0 ;  /* 0x0000000115187824 */ /* 0x040fe200078e0200 */
[C---:B------:R-:W-:Y:S01]  /*0910*/  LOP3.LUT R23, R21.reuse, 0x20, RZ, 0x3c, !PT ;  /* 0x0000002015177812 */ /* 0x040fe200078e3cff */
[----:B------:R-:W-:Y:S01]  /*0920*/  IMAD R18, R0, 0x4, R18 ;  /* 0x0000000400127824 */ /* 0x000fe200078e0212 */
[----:B------:R-:W-:Y:S01]  /*0930*/  LOP3.LUT R22, R21, 0x40, RZ, 0x3c, !PT ;  /* 0x0000004015167812 */ /* 0x000fe200078e3cff */
[----:B------:R-:W-:Y:S01]  /*0940*/  IMAD.HI.U32 R25, R25, 0x1af286bd, RZ ;  /* 0x1af286bd19197827 */ /* 0x000fe200078e00ff */
[----:B------:R-:W-:-:S02]  /*0950*/  LOP3.LUT R21, R21, 0x60, RZ, 0x3c, !PT ;  /* 0x0000006015157812 */ /* 0x000fc400078e3cff */
[C---:B------:R-:W-:Y:S01]  /*0960*/  LEA R19, R0.reuse, R19, 0x2 ;  /* 0x0000001300137211 */ /* 0x040fe200078e10ff */
[----:B------:R-:W-:Y:S01]  /*0970*/  IMAD R17, R0, 0x4, R17 ;  /* 0x0000000400117824 */ /* 0x000fe200078e0211 */
[----:B------:R-:W-:Y:S01]  /*0980*/  IADD3 R23, PT, PT, R23, R0, RZ ;  /* 0x0000000017177210 */ /* 0x000fe20007ffe0ff */
[--C-:B------:R-:W-:Y:S01]  /*0990*/  IMAD.IADD R22, R22, 0x1, R0.reuse ;  /* 0x0000000116167824 */ /* 0x100fe200078e0200 */
[----:B------:R-:W-:Y:S01]  /*09a0*/  SHF.R.U32.HI R25, RZ, 0x1, R25 ;  /* 0x00000001ff197819 */ /* 0x000fe20000011619 */
[----:B------:R-:W-:-:S07]  /*09b0*/  IMAD.IADD R21, R21, 0x1, R0 ;  /* 0x0000000115157824 */ /* 0x000fce00078e0200 */
.L_x_17:
[----:B------:R-:W1:Y:S01]  /*09c0*/  S2R R0, SR_CgaCtaId ;  /* 0x0000000000007919 */ /* 0x000e620000008800 */
[----:B------:R-:W-:Y:S01]  /*09d0*/  MOV R2, 0x400 ;  /* 0x0000040000027802 */ /* 0x000fe20000000f00 */
[----:B------:R-:W-:-:S03]  /*09e0*/  UMOV UR4, URZ ;  /* 0x000000ff00047c82 */ /* 0x000fc60008000000 */
[----:B-1----:R-:W-:-:S07]  /*09f0*/  LEA R0, R0, R2, 0x18 ;  /* 0x0000000200007211 */ /* 0x002fce00078ec0ff */
.L_x_16:
[----:B------:R-:W-:Y:S01]  /*0a00*/  LEA R2, R15, R0, 0x3 ;  /* 0x000000000f027211 */ /* 0x000fe200078e18ff */
[----:B------:R-:W-:Y:S01]  /*0a10*/  ULOP3.LUT UP0, URZ, UR4, 0x3, URZ, 0xc0, !UPT ;  /* 0x0000000304ff7892 */ /* 0x000fe2000f80c0ff */
[----:B------:R-:W-:-:S04]  /*0a20*/  SHF.L.U32 R4, R16, 0x1f, RZ ;  /* 0x0000001f10047819 */ /* 0x000fc800000006ff */
[----:B------:R-:W1:Y:S02]  /*0a30*/  SYNCS.PHASECHK.TRANS64.TRYWAIT P0, [R2+URZ+0x31800], R4 ;  /* 0x03180004020075a7 */ /* 0x000e6400080011ff */
[----:B-1----:R-:W-:Y:S05]  /*0a40*/  @!P0 BRA `(.L_x_14) ;  /* 0x0000004000d08947 */ /* 0x002fea0003800000 */
.L_x_59:
[----:B------:R-:W-:Y:S05]  /*0a50*/  BRA.U UP0, `(.L_x_15) ;  /* 0x0000000100bc7547 */ /* 0x000fea000b800000 */
[C-C-:B------:R-:W-:Y:S02]  /*0a60*/  IMAD R11, R15.reuse, 0x200, R0.reuse ;  /* 0x000002000f0b7824 */ /* 0x140fe400078e0200 */
[----:B------:R-:W-:Y:S02]  /*0a70*/  IMAD R3, R15, 0x400, R0 ;  /* 0x000004000f037824 */ /* 0x000fe400078e0200 */
[--C-:B------:R-:W-:Y:S01]  /*0a80*/  IMAD R10, R24, 0x4, R11.reuse ;  /* 0x00000004180a7824 */ /* 0x100fe200078e020b */
[-C--:B------:R-:W-:Y:S01]  /*0a90*/  LEA R9, R23, R11.reuse, 0x2 ;  /* 0x0000000b17097211 */ /* 0x080fe200078e10ff */
[--C-:B------:R-:W-:Y:S01]  /*0aa0*/  IMAD R7, R22, 0x4, R11.reuse ;  /* 0x0000000416077824 */ /* 0x100fe200078e020b */
[-C--:B-1----:R-:W-:Y:S01]  /*0ab0*/  LEA R5, R21, R11.reuse, 0x2 ;  /* 0x0000000b15057211 */ /* 0x082fe200078e10ff */
[----:B------:R-:W-:Y:S01]  /*0ac0*/  IMAD R4, R19, 0x4, R11 ;  /* 0x0000000413047824 */ /* 0x000fe200078e020b */
[-C--:B------:R-:W-:Y:S01]  /*0ad0*/  LEA R8, R20, R11.reuse, 0x2 ;  /* 0x0000000b14087211 */ /* 0x080fe200078e10ff */
[----:B------:R-:W1:Y:S01]  /*0ae0*/  LDS R10, [R10+0x30000] ;  /* 0x030000000a0a7984 */ /* 0x000e620000000800 */
[----:B------:R-:W-:Y:S01]  /*0af0*/  LEA R6, R18, R11, 0x2 ;  /* 0x0000000b12067211 */ /* 0x000fe200078e10ff */
[----:B------:R-:W-:Y:S01]  /*0b00*/  IMAD R12, R23, 0x4, R3 ;  /* 0x00000004170c7824 */ /* 0x000fe200078e0203 */
[----:B------:R-:W-:Y:S01]  /*0b10*/  LEA R14, R24, R3, 0x2 ;  /* 0x00000003180e7211 */ /* 0x000fe200078e10ff */
[----:B------:R-:W2:Y:S04]  /*0b20*/  LDS R9, [R9+0x30000] ;  /* 0x0300000009097984 */ /* 0x000ea80000000800 */
[----:B------:R-:W3:Y:S04]  /*0b30*/  LDS R7, [R7+0x30000] ;  /* 0x0300000007077984 */ /* 0x000ee80000000800 */
[----:B------:R-:W4:Y:S01]  /*0b40*/  LDS R5, [R5+0x30000] ;  /* 0x0300000005057984 */ /* 0x000f220000000800 */
[----:B------:R-:W-:-:S03]  /*0b50*/  NOP ;  /* 0x0000000000007918 */ /* 0x000fc60000000000 */
[----:B-1----:R1:W-:Y:S04]  /*0b60*/  STS [R8+0x30000], R10 ;  /* 0x0300000a08007388 */ /* 0x0023e80000000800 */
[----:B--2---:R2:W-:Y:S04]  /*0b70*/  STS [R4+0x30000], R9 ;  /* 0x0300000904007388 */ /* 0x0045e80000000800 */
[----:B---3--:R3:W-:Y:S01]  /*0b80*/  STS [R6+0x30000], R7 ;  /* 0x0300000706007388 */ /* 0x0087e20000000800 */
[----:B-1----:R-:W-:Y:S01]  /*0b90*/  LEA R10, R22, R3, 0x2 ;  /* 0x00000003160a7211 */ /* 0x002fe200078e10ff */
[----:B------:R-:W-:-:S02]  /*0ba0*/  IMAD R8, R21, 0x4, R3 ;  /* 0x0000000415087824 */ /* 0x000fc400078e0203 */
[----:B--2---:R-:W-:Y:S01]  /*0bb0*/  IMAD R4, R17, 0x4, R11 ;  /* 0x0000000411047824 */ /* 0x004fe200078e020b */
[----:B---3--:R-:W-:-:S04]  /*0bc0*/  LEA R6, R20, R3, 0x2 ;  /* 0x0000000314067211 */ /* 0x008fc800078e10ff */
[----:B----4-:R1:W-:Y:S04]  /*0bd0*/  STS [R4+0x30000], R5 ;  /* 0x0300000504007388 */ /* 0x0103e80000000800 */
[----:B------:R-:W2:Y:S04]  /*0be0*/  LDS R13, [R14+0x30800] ;  /* 0x030800000e0d7984 */ /* 0x000ea80000000800 */
[----:B------:R-:W3:Y:S04]  /*0bf0*/  LDS R11, [R12+0x30800] ;  /* 0x030800000c0b7984 */ /* 0x000ee80000000800 */
[----:B------:R-:W4:Y:S04]  /*0c00*/  LDS R9, [R10+0x30800] ;  /* 0x030800000a097984 */ /* 0x000f280000000800 */
[----:B------:R-:W5:Y:S01]  /*0c10*/  LDS R7, [R8+0x30800] ;  /* 0x0308000008077984 */ /* 0x000f620000000800 */
[----:B------:R-:W-:Y:S01]  /*0c20*/  NOP ;  /* 0x0000000000007918 */ /* 0x000fe20000000000 */
[----:B-1----:R-:W-:Y:S01]  /*0c30*/  IMAD R5, R19, 0x4, R3 ;  /* 0x0000000413057824 */ /* 0x002fe200078e0203 */
[----:B------:R-:W-:-:S02]  /*0c40*/  LEA R4, R18, R3, 0x2 ;  /* 0x0000000312047211 */ /* 0x000fc400078e10ff */
[----:B------:R-:W-:Y:S01]  /*0c50*/  LEA R3, R17, R3, 0x2 ;  /* 0x0000000311037211 */ /* 0x000fe200078e10ff */
[----:B--2---:R-:W-:Y:S04]  /*0c60*/  STS [R6+0x30800], R13 ;  /* 0x0308000d06007388 */ /* 0x004fe80000000800 */
[----:B---3--:R-:W-:Y:S04]  /*0c70*/  STS [R5+0x30800], R11 ;  /* 0x0308000b05007388 */ /* 0x008fe80000000800 */
[----:B----4-:R-:W-:Y:S04]  /*0c80*/  STS [R4+0x30800], R9 ;  /* 0x0308000904007388 */ /* 0x010fe80000000800 */
[----:B-----5:R-:W-:Y:S04]  /*0c90*/  STS [R3+0x30800], R7 ;  /* 0x0308000703007388 */ /* 0x020fe80000000800 */
[----:B------:R-:W1:Y:S04]  /*0ca0*/  LDS R14, [R14+0x30a00] ;  /* 0x030a00000e0e7984 */ /* 0x000e680000000800 */
[----:B------:R-:W2:Y:S04]  /*0cb0*/  LDS R12, [R12+0x30a00] ;  /* 0x030a00000c0c7984 */ /* 0x000ea80000000800 */
[----:B------:R-:W3:Y:S04]  /*0cc0*/  LDS R10, [R10+0x30a00] ;  /* 0x030a00000a0a7984 */ /* 0x000ee80000000800 */
[----:B------:R-:W4:Y:S01]  /*0cd0*/  LDS R8, [R8+0x30a00] ;  /* 0x030a000008087984 */ /* 0x000f220000000800 */
[----:B------:R-:W-:-:S03]  /*0ce0*/  NOP ;  /* 0x0000000000007918 */ /* 0x000fc60000000000 */
[----:B-1----:R1:W-:Y:S04]  /*0cf0*/  STS [R6+0x30a00], R14 ;  /* 0x030a000e06007388 */ /* 0x0023e80000000800 */
[----:B--2---:R1:W-:Y:S04]  /*0d00*/  STS [R5+0x30a00], R12 ;  /* 0x030a000c05007388 */ /* 0x0043e80000000800 */
[----:B---3--:R1:W-:Y:S04]  /*0d10*/  STS [R4+0x30a00], R10 ;  /* 0x030a000a04007388 */ /* 0x0083e80000000800 */
[----:B----4-:R1:W-:Y:S01]  /*0d20*/  STS [R3+0x30a00], R8 ;  /* 0x030a000803007388 */ /* 0x0103e20000000800 */
[----:B------:R2:W-:Y:S06]  /*0d30*/  MEMBAR.ALL.CTA ;  /* 0x0000000000007992 */ /* 0x0005ec0000008000 */
[----:B--2---:R-:W2:Y:S02]  /*0d40*/  FENCE.VIEW.ASYNC.S ;  /* 0x00000000000073c6 */ /* 0x004ea40000000000 */
.L_x_15:
[C---:B------:R-:W-:Y:S01]  /*0d50*/  ISETP.NE.AND P0, PT, R15.reuse, 0x3, PT ;  /* 0x000000030f00780c */ /* 0x040fe20003f05270 */
[----:B------:R-:W-:Y:S01]  /*0d60*/  VIADD R15, R15, 0x1 ;  /* 0x000000010f0f7836 */ /* 0x000fe20000000000 */
[----:B------:R-:W-:Y:S01]  /*0d70*/  UIADD3 UR4, UPT, UPT, UR4, 0x1, URZ ;  /* 0x0000000104047890 */ /* 0x000fe2000fffe0ff */
[----:B-1----:R-:W-:-:S03]  /*0d80*/  VIADD R2, R2, 0x31840 ;  /* 0x0003184002027836 */ /* 0x002fc60000000000 */
[----:B------:R-:W-:Y:S01]  /*0d90*/  SEL R15, R15, RZ, P0 ;  /* 0x000000ff0f0f7207 */ /* 0x000fe20000000000 */
[----:B------:R-:W-:Y:S01]  /*0da0*/  UISETP.NE.AND UP0, UPT, UR4, 0x10, UPT ;  /* 0x000000100400788c */ /* 0x000fe2000bf05270 */
[----:B------:R-:W-:Y:S02]  /*0db0*/  PRMT R2, RZ, 0x654, R2 ;  /* 0x00000654ff027816 */ /* 0x000fe40000000002 */
[----:B------:R-:W-:Y:S02]  /*0dc0*/  ISETP.NE.AND P0, PT, R15, RZ, PT ;  /* 0x000000ff0f00720c */ /* 0x000fe40003f05270 */
[----:B--2---:R1:W-:Y:S02]  /*0dd0*/  SYNCS.ARRIVE.TRANS64.RED.A1T0 RZ, [R2+URZ], RZ ;  /* 0x000000ff02ff79a7 */ /* 0x0043e400081004ff */
[----:B-1----:R-:W-:-:S04]  /*0de0*/  SEL R2, RZ, 0x1, P0 ;  /* 0x00000001ff027807 */ /* 0x002fc80000000000 */
[----:B------:R-:W-:Y:S01]  /*0df0*/  LOP3.LUT R16, R16, R2, RZ, 0x3c, !PT ;  /* 0x0000000210107212 */ /* 0x000fe200078e3cff */
[----:B------:R-:W-:Y:S06]  /*0e00*/  BRA.U UP0, `(.L_x_16) ;  /* 0xfffffff900fc7547 */ /* 0x000fec000b83ffff */
[----:B------:R-:W-:-:S13]  /*0e10*/  ISETP.NE.AND P0, PT, R25, UR5, PT ;  /* 0x0000000519007c0c */ /* 0x000fda000bf05270 */
[----:B------:R-:W-:Y:S05]  /*0e20*/  @!P0 EXIT ;  /* 0x000000000000894d */ /* 0x000fea0003800000 */
[----:B------:R-:W-:Y:S01]  /*0e30*/  UIADD3 UR5, UPT, UPT, UR5, 0x1, URZ ;  /* 0x0000000105057890 */ /* 0x000fe2000fffe0ff */
[----:B------:R-:W-:Y:S05]  /*0e40*/  BRA `(.L_x_17) ;  /* 0xfffffff800dc7947 */ /* 0x000fea000383ffff */
.L_x_12:
[----:B-1----:R-:W-:-:S09]  /*0e50*/  UISETP.NE.AND UP0, UPT, UR5, URZ, UPT ;  /* 0x000000ff0500728c */ /* 0x002fd2000bf05270 */
[----:B------:R-:W-:Y:S05]  /*0e60*/  BRA.U UP0, `(.L_x_13) ;  /* 0x0000002500a87547 */ /* 0x000fea000b800000 */
[----:B------:R-:W1:Y:S01]  /*0e70*/  S2UR UR4, SR_CTAID.X ;  /* 0x00000000000479c3 */ /* 0x000e620000002500 */
[----:B------:R-:W-:Y:S02]  /*0e80*/  UMOV UR8, 0x400 ;  /* 0x0000040000087882 */ /* 0x000fe40000000000 */
[----:B------:R-:W-:-:S04]  /*0e90*/  ULEA UR8, UR5, UR8, 0x18 ;  /* 0x0000000805087291 */ /* 0x000fc8000f8ec0ff */
[----:B------:R-:W-:Y:S02]  /*0ea0*/  UIADD3 UR5, UPT, UPT, UR8, 0x18000, URZ ;  /* 0x0001800008057890 */ /* 0x000fe4000fffe0ff */
[----:B------:R-:W-:Y:S02]  /*0eb0*/  UIADD3 UR6, UPT, UPT, UR8, 0x8000, URZ ;  /* 0x0000800008067890 */ /* 0x000fe4000fffe0ff */
[----:B------:R-:W-:-:S04]  /*0ec0*/  USHF.R.U32.HI UR5, URZ, 0x4, UR5 ;  /* 0x00000004ff057899 */ /* 0x000fc80008011605 */
[----:B------:R-:W-:Y:S01]  /*0ed0*/  ULOP3.LUT UR5, UR5, 0x3fc0, URZ, 0xc0, !UPT ;  /* 0x00003fc005057892 */ /* 0x000fe2000f8ec0ff */
[----:B-1----:R-:W-:-:S13]  /*0ee0*/  ISETP.LE.U32.AND P0, PT, R9, UR4, PT ;  /* 0x0000000409007c0c */ /* 0x002fda000bf03070 */
[----:B------:R-:W-:Y:S05]  /*0ef0*/  @P0 EXIT ;  /* 0x000000000000094d */ /* 0x000fea0003800000 */
[----:B------:R-:W-:Y:S01]  /*0f00*/  ULOP3.LUT UR4, URZ, UR4, URZ, 0x33, !UPT ;  /* 0x00000004ff047292 */ /* 0x000fe2000f8e33ff */
[----:B------:R-:W-:Y:S01]  /*0f10*/  IMAD.U32 R8, RZ, RZ, UR5 ;  /* 0x00000005ff087e24 */ /* 0x000fe2000f8e00ff */
[----:B------:R-:W-:Y:S01]  /*0f20*/  USHF.R.U32.HI UR6, URZ, 0x4, UR6 ;  /* 0x00000004ff067899 */ /* 0x000fe20008011606 */
[C---:B------:R-:W-:Y:S01]  /*0f30*/  ISETP.GE.U32.AND P0, PT, R0.reuse, 0x4, PT ;  /* 0x000000040000780c */ /* 0x040fe20003f06070 */
[----:B------:R-:W-:Y:S01]  /*0f40*/  IMAD.MOV.U32 R4, RZ, RZ, RZ ;  /* 0x000000ffff047224 */ /* 0x000fe200078e00ff */
[----:B------:R-:W-:Y:S01]  /*0f50*/  UMOV UR18, URZ ;  /* 0x000000ff00127c82 */ /* 0x000fe20008000000 */
[----:B------:R-:W-:Y:S01]  /*0f60*/  VIADD R3, R9, UR4 ;  /* 0x0000000409037c36 */ /* 0x000fe20008000000 */
[----:B------:R-:W-:Y:S01]  /*0f70*/  ULOP3.LUT UR6, UR6, 0x3fc0, URZ, 0xc0, !UPT ;  /* 0x00003fc006067892 */ /* 0x000fe2000f8ec0ff */
[C---:B------:R-:W-:Y:S01]  /*0f80*/  IMAD R8, R0.reuse, 0x600, R8 ;  /* 0x0000060000087824 */ /* 0x040fe200078e0208 */
[----:B------:R-:W-:Y:S01]  /*0f90*/  UMOV UR15, URZ ;  /* 0x000000ff000f7c82 */ /* 0x000fe20008000000 */
[----:B------:R-:W-:Y:S01]  /*0fa0*/  UMOV UR7, 0x184 ;  /* 0x0000018400077882 */ /* 0x000fe20000000000 */
[----:B------:R-:W-:Y:S01]  /*0fb0*/  SHF.R.U32.HI R3, RZ, 0x3, R3 ;  /* 0x00000003ff037819 */ /* 0x000fe20000011603 */
[----:B------:R-:W-:Y:S01]  /*0fc0*/  UMOV UR4, 0x180 ;  /* 0x0000018000047882 */ /* 0x000fe20000000000 */
[----:B------:R-:W-:Y:S01]  /*0fd0*/  LEA R9, R0, UR6, 0xa ;  /* 0x0000000600097c11 */ /* 0x000fe2000f8e50ff */
[----:B------:R-:W-:Y:S01]  /*0fe0*/  UMOV UR6, 0x180 ;  /* 0x0000018000067882 */ /* 0x000fe20000000000 */
[----:B------:R-:W-:Y:S01]  /*0ff0*/  SEL R8, R8, RZ, !P0 ;  /* 0x000000ff08087207 */ /* 0x000fe20004000000 */
[----:B------:R-:W-:Y:S01]  /*1000*/  IMAD.HI.U32 R3, R3, 0x1af286bd, RZ ;  /* 0x1af286bd03037827 */ /* 0x000fe200078e00ff */
[----:B------:R-:W-:Y:S01]  /*1010*/  SEL R9, R9, RZ, !P0 ;  /* 0x000000ff09097207 */ /* 0x000fe20004000000 */
[----:B------:R-:W-:-:S03]  /*1020*/  UMOV UR5, 0x184 ;  /* 0x0000018400057882 */ /* 0x000fc60000000000 */
[----:B------:R-:W-:-:S07]  /*1030*/  SHF.R.U32.HI R3, RZ, 0x1, R3 ;  /* 0x00000001ff037819 */ /* 0x000fce0000011603 */
.L_x_24:
[----:B------:R-:W-:Y:S01]  /*1040*/  USHF.R.U32.HI UR10, URZ, 0x1, UR18 ;  /* 0x00000001ff0a7899 */ /* 0x000fe20008011612 */
[----:B------:R-:W-:Y:S01]  /*1050*/  HFMA2 R7, -RZ, RZ, 0, 5.9604644775390625e-08 ;  /* 0x00000001ff077431 */ /* 0x000fe200000001ff */
[----:B------:R-:W-:Y:S02]  /*1060*/  USHF.L.U32 UR9, UR18, 0x3, URZ ;  /* 0x0000000312097899 */ /* 0x000fe400080006ff */
[----:B------:R-:W-:Y:S02]  /*1070*/  ULOP3.LUT UR10, UR10, 0x1, URZ, 0xc, !UPT ;  /* 0x000000010a0a7892 */ /* 0x000fe4000f8e0cff */
[----:B------:R-:W-:Y:S02]  /*1080*/  ULOP3.LUT UR9, UR9, 0x8, URZ, 0xc0, !UPT ;  /* 0x0000000809097892 */ /* 0x000fe4000f8ec0ff */
[----:B------:R-:W-:Y:S02]  /*1090*/  USHF.L.U32 UR10, UR10, 0x1f, URZ ;  /* 0x0000001f0a0a7899 */ /* 0x000fe400080006ff */
[----:B------:R-:W-:-:S02]  /*10a0*/  ULOP3.LUT UR12, UR18, 0x1, URZ, 0xc0, !UPT ;  /* 0x00000001120c7892 */ /* 0x000fc4000f8ec0ff */
[----:B------:R-:W-:Y:S01]  /*10b0*/  MOV R0, UR9 ;  /* 0x0000000900007c02 */ /* 0x000fe20008000f00 */
[----:B------:R-:W-:Y:S01]  /*10c0*/  UIADD3 UR9, UPT, UPT, UR8, UR9, URZ ;  /* 0x0000000908097290 */ /* 0x000fe2000fffe0ff */
[----:B------:R-:W-:Y:S01]  /*10d0*/  MOV R2, UR10 ;  /* 0x0000000a00027c02 */ /* 0x000fe20008000f00 */
[----:B------:R-:W-:Y:S02]  /*10e0*/  UIMAD UR12, UR12, 0xc0, URZ ;  /* 0x000000c00c0c78a4 */ /* 0x000fe4000f8e02ff */
[----:B------:R-:W-:Y:S01]  /*10f0*/  UIADD3 UR11, UPT, UPT, UR9, 0x31860, URZ ;  /* 0x00031860090b7890 */ /* 0x000fe2000fffe0ff */
[----:B------:R-:W1:Y:S02]  /*1100*/  SYNCS.PHASECHK.TRANS64.TRYWAIT P0, [R0+UR8+0x31870], R2 ;  /* 0x03187002000075a7 */ /* 0x000e640008001108 */
[----:B-1----:R-:W-:Y:S09]  /*1110*/  @!P0 BRA `(.L_x_18) ;  /* 0x0000003c00348947 */ /* 0x002ff20003800000 */
.L_x_61:
[----:B------:R-:W-:Y:S01]  /*1120*/  NOP ;  /* 0x0000000000007918 */ /* 0x000fe20000000000 */
[----:B------:R-:W-:Y:S01]  /*1130*/  UMOV UR17, 0xe ;  /* 0x0000000e00117882 */ /* 0x000fe20000000000 */
[----:B------:R-:W-:-:S05]  /*1140*/  UMOV UR16, 0xfffffff0 ;  /* 0xfffffff000107882 */ /* 0x000fca0000000000 */
.L_x_23:
[----:B------:R-:W-:Y:S01]  /*1150*/  ULEA UR13, UR15, UR8, 0x3 ;  /* 0x000000080f0d7291 */ /* 0x000fe2000f8e18ff */
[----:B-1----:R-:W-:Y:S01]  /*1160*/  SHF.L.U32 R11, R4, 0x1f, RZ ;  /* 0x0000001f040b7819 */ /* 0x002fe200000006ff */
[----:B------:R-:W-:Y:S01]  /*1170*/  UIADD3 UR14, UPT, UPT, UR16, 0x10, URZ ;  /* 0x00000010100e7890 */ /* 0x000fe2000fffe0ff */
[----:B------:R-:W-:Y:S03]  /*1180*/  MOV R0, UR15 ;  /* 0x0000000f00007c02 */ /* 0x000fe60008000f00 */
[----:B------:R-:W-:Y:S03]  /*1190*/  ULOP3.LUT UP0, UR14, UR14, 0x2, URZ, 0xc0, !UPT ;  /* 0x000000020e0e7892 */ /* 0x000fe6000f80c0ff */
[----:B------:R-:W1:Y:S02]  /*11a0*/  SYNCS.PHASECHK.TRANS64.TRYWAIT P0, [UR13+0x31840], R11 ;  /* 0x0318400bff0075a7 */ /* 0x000e64000800110d */
[----:B-12---:R-:W-:Y:S07]  /*11b0*/  @!P0 BRA `(.L_x_19) ;  /* 0x0000003c002c8947 */ /* 0x006fee0003800000 */
.L_x_63:
[----:B------:R-:W-:Y:S01]  /*11c0*/  NOP ;  /* 0x0000000000007918 */ /* 0x000fe20000000000 */
[----:B------:R-:W-:Y:S05]  /*11d0*/  BRA.U UP0, `(.L_x_20) ;  /* 0x0000000100487547 */ /* 0x000fea000b800000 */
[----:B------:R-:W-:Y:S02]  /*11e0*/  ULEA UR19, UR15, UR8, 0x9 ;  /* 0x000000080f137291 */ /* 0x000fe4000f8e48ff */
[----:B------:R-:W-:Y:S02]  /*11f0*/  ULEA UR9, UR15, UR8, 0xa ;  /* 0x000000080f097291 */ /* 0x000fe4000f8e50ff */
[----:B------:R-:W-:Y:S02]  /*1200*/  UIADD3 UR19, UPT, UPT, UR19, 0x30000, URZ ;  /* 0x0003000013137890 */ /* 0x000fe4000fffe0ff */
[----:B------:R-:W-:Y:S02]  /*1210*/  UIADD3 UR10, UPT, UPT, UR9, 0x30800, URZ ;  /* 0x00030800090a7890 */ /* 0x000fe4000fffe0ff */
[----:B------:R-:W-:Y:S02]  /*1220*/  UIADD3 UR9, UPT, UPT, UR9, 0x30a00, URZ ;  /* 0x00030a0009097890 */ /* 0x000fe4000fffe0ff */
[----:B------:R-:W-:Y:S02]  /*1230*/  USHF.R.U32.HI UR19, URZ, 0x4, UR19 ;  /* 0x00000004ff137899 */ /* 0x000fe40008011613 */
[----:B------:R-:W-:Y:S02]  /*1240*/  USHF.R.U32.HI UR10, URZ, 0x4, UR10 ;  /* 0x00000004ff0a7899 */ /* 0x000fe4000801160a */
[----:B------:R-:W-:Y:S02]  /*1250*/  USHF.R.U32.HI UR9, URZ, 0x4, UR9 ;  /* 0x00000004ff097899 */ /* 0x000fe40008011609 */
[----:B------:R-:W-:Y:S02]  /*1260*/  ULOP3.LUT UR20, UR19, 0x3fe0, URZ, 0xc0, !UPT ;  /* 0x00003fe013147892 */ /* 0x000fe4000f8ec0ff */
[----:B------:R-:W-:Y:S02]  /*1270*/  ULOP3.LUT UR22, UR10, 0x3fc0, URZ, 0xc0, !UPT ;  /* 0x00003fc00a167892 */ /* 0x000fe4000f8ec0ff */
[----:B------:R-:W-:Y:S01]  /*1280*/  ULOP3.LUT UR24, UR9, 0x3fe0, URZ, 0xc0, !UPT ;  /* 0x00003fe009187892 */ /* 0x000fe2000f8ec0ff */
[----:B------:R-:W-:Y:S01]  /*1290*/  UMOV UR21, 0x4008 ;  /* 0x0000400800157882 */ /* 0x000fe20000000000 */
[----:B------:R-:W-:Y:S01]  /*12a0*/  UMOV UR23, 0x4008 ;  /* 0x0000400800177882 */ /* 0x000fe20000000000 */
[----:B------:R-:W-:Y:S02]  /*12b0*/  UMOV UR25, 0x4008 ;  /* 0x0000400800197882 */ /* 0x000fe40000000000 */
[----:B------:R2:W-:Y:S02]  /*12c0*/  UTCCP.T.S.4x32dp128bit tmem[0x180], gdesc[UR20] ;  /* 0x00018014ff0079e7 */ /* 0x0005e40009100000 */
[----:B------:R2:W-:Y:S02]  /*12d0*/  UTCCP.T.S.4x32dp128bit tmem[0x184], gdesc[UR22] ;  /* 0x00018416ff0079e7 */ /* 0x0005e40009100000 */
[----:B------:R2:W-:Y:S01]  /*12e0*/  UTCCP.T.S.4x32dp128bit tmem[0x188], gdesc[UR24] ;  /* 0x00018818ff0079e7 */ /* 0x0005e20009100000 */
[----:B------:R-:W-:Y:S02]  /*12f0*/  NOP ;  /* 0x0000000000007918 */ /* 0x000fe40000000000 */
.L_x_20:
[----:B------:R-:W-:Y:S01]  /*1300*/  UISETP.NE.AND UP0, UPT, UR15, 0x3, UPT ;  /* 0x000000030f00788c */ /* 0x000fe2000bf05270 */
[----:B-1----:R-:W-:Y:S01]  /*1310*/  SHFL.IDX PT, R2, R9, R0, 0x1f ;  /* 0x00001f0009027589 */ /* 0x002fe200000e0000 */
[----:B------:R-:W-:Y:S01]  /*1320*/  UIADD3 UR10, UPT, UPT, UR15, 0x1, URZ ;  /* 0x000000010f0a7890 */ /* 0x000fe2000fffe0ff */
[----:B------:R-:W-:Y:S03]  /*1330*/  NOP ;  /* 0x0000000000007918 */ /* 0x000fe60000000000 */
[----:B------:R-:W-:Y:S03]  /*1340*/  USEL UR10, UR10, URZ, UP0 ;  /* 0x000000ff0a0a7287 */ /* 0x000fe60008000000 */
[----:B------:R-:W1:Y:S01]  /*1350*/  SHFL.IDX PT, R0, R8, R0, 0x1f ;  /* 0x00001f0008007589 */ /* 0x000e6200000e0000 */
[----:B------:R-:W-:Y:S02]  /*1360*/  USHF.L.U32 UR15, UR14, 0x4, URZ ;  /* 0x000000040e0f7899 */ /* 0x000fe400080006ff */
[----:B------:R-:W-:Y:S02]  /*1370*/  ULEA UR9, UR10, UR8, 0x3 ;  /* 0x000000080a097291 */ /* 0x000fe4000f8e18ff */
[----:B------:R-:W-:Y:S01]  /*1380*/  ULEA UR14, UR14, 0x8b0, 0xd ;  /* 0x000008b00e0e7891 */ /* 0x000fe2000f8e68ff */
[----:B------:R-:W-:Y:S01]  /*1390*/  ISETP.NE.AND P0, PT, RZ, UR10, PT ;  /* 0x0000000aff007c0c */ /* 0x000fe2000bf05270 */
[----:B------:R-:W-:Y:S02]  /*13a0*/  UISETP.NE.AND UP0, UPT, UR16, -0x10, UPT ;  /* 0xfffffff01000788c */ /* 0x000fe4000bf05270 */
[----:B------:R-:W-:Y:S02]  /*13b0*/  UPRMT UR15, UR15, 0x5410, UR14 ;  /* 0x000054100f0f7896 */ /* 0x000fe4000800000e */
[----:B------:R-:W-:Y:S01]  /*13c0*/  UIADD3 UR13, UPT, UPT, UR13, 0x31820, URZ ;  /* 0x000318200d0d7890 */ /* 0x000fe2000fffe0ff */
[----:B------:R-:W-:Y:S01]  /*13d0*/  UMOV UR14, URZ ;  /* 0x000000ff000e7c82 */ /* 0x000fe20008000000 */
[----:B--2---:R-:W-:Y:S01]  /*13e0*/  UMOV UR23, 0x40004040 ;  /* 0x4000404000177882 */ /* 0x004fe20000000000 */
[----:B------:R-:W-:Y:S01]  /*13f0*/  UMOV UR21, 0x40004040 ;  /* 0x4000404000157882 */ /* 0x000fe20000000000 */
[----:B------:R-:W-:Y:S01]  /*1400*/  UMOV UR27, 0x40004040 ;  /* 0x40004040001b7882 */ /* 0x000fe20000000000 */
[----:B------:R-:W-:Y:S01]  /*1410*/  UMOV UR25, 0x40004040 ;  /* 0x4000404000197882 */ /* 0x000fe20000000000 */
[----:B------:R-:W-:Y:S01]  /*1420*/  UMOV UR31, 0x40004040 ;  /* 0x40004040001f7882 */ /* 0x000fe20000000000 */
[----:B------:R-:W-:Y:S01]  /*1430*/  UMOV UR29, 0x40004040 ;  /* 0x40004040001d7882 */ /* 0x000fe20000000000 */
[----:B------:R-:W-:Y:S01]  /*1440*/  UMOV UR35, 0x40004040 ;  /* 0x4000404000237882 */ /* 0x000fe20000000000 */
[----:B------:R-:W-:Y:S01]  /*1450*/  UMOV UR33, 0x40004040 ;  /* 0x4000404000217882 */ /* 0x000fe20000000000 */
[----:B-1----:R-:W-:Y:S02]  /*1460*/  R2UR UR20, R0 ;  /* 0x00000000001472ca */ /* 0x002fe400000e0000 */
[----:B------:R-:W-:Y:S02]  /*1470*/  R2UR UR22, R2 ;  /* 0x00000000021672ca */ /* 0x000fe400000e0000 */
[----:B------:R-:W-:Y:S04]  /*1480*/  SEL R0, RZ, 0x1, P0 ;  /* 0x00000001ff007807 */ /* 0x000fe80000000000 */
[----:B------:R-:W-:Y:S01]  /*1490*/  LOP3.LUT R4, R4, R0, RZ, 0x3c, !PT ;  /* 0x0000000004047212 */ /* 0x000fe200078e3cff */
[----:B------:R-:W-:Y:S04]  /*14a0*/  IMAD.U32 R0, RZ, RZ, UR10 ;  /* 0x0000000aff007e24 */ /* 0x000fe8000f8e00ff */
[----:B------:R-:W-:Y:S01]  /*14b0*/  UIADD3 UR24, UPT, UPT, UR20, 0x2, URZ ;  /* 0x0000000214187890 */ /* 0x000fe2000fffe0ff */
[----:B------:R-:W-:Y:S01]  /*14c0*/  IMAD.U32 R11, R4, -0x80000000, RZ ;  /* 0x80000000040b7824 */ /* 0x000fe200078e00ff */
[----:B------:R-:W-:Y:S01]  /*14d0*/  UIADD3 UR26, UPT, UPT, UR22, 0x2, URZ ;  /* 0x00000002161a7890 */ /* 0x000fe2000fffe0ff */
[----:B------:R1:W-:Y:S01]  /*14e0*/  UTCQMMA gdesc[UR22], gdesc[UR20], tmem[UR12], tmem[UR14], idesc[UR15], tmem[UR6], UP0 ;  /* 0x00060e1416007dea */ /* 0x0003e2000800030c */
[----:B------:R-:W-:Y:S02]  /*14f0*/  UIADD3 UR30, UPT, UPT, UR22, 0x4, URZ ;  /* 0x00000004161e7890 */ /* 0x000fe4000fffe0ff */
[----:B------:R-:W-:Y:S02]  /*1500*/  UIADD3 UR28, UPT, UPT, UR20, 0x4, URZ ;  /* 0x00000004141c7890 */ /* 0x000fe4000fffe0ff */
[----:B------:R-:W-:Y:S02]  /*1510*/  UIADD3 UR34, UPT, UPT, UR22, 0x6, URZ ;  /* 0x0000000616227890 */ /* 0x000fe4000fffe0ff */
[----:B------:R-:W-:Y:S01]  /*1520*/  UIADD3 UR32, UPT, UPT, UR20, 0x6, URZ ;  /* 0x0000000614207890 */ /* 0x000fe2000fffe0ff */
[----:B------:R1:W-:Y:S04]  /*1530*/  UTCQMMA gdesc[UR26], gdesc[UR24], tmem[UR12], tmem[UR14], idesc[UR15], tmem[UR6], UPT ;  /* 0x00060e181a007dea */ /* 0x0003e8000b80030c */
[----:B------:R1:W-:Y:S04]  /*1540*/  UTCQMMA gdesc[UR30], gdesc[UR28], tmem[UR12], tmem[UR14], idesc[UR15], tmem[UR6], UPT ;  /* 0x00060e1c1e007dea */ /* 0x0003e8000b80030c */
[----:B------:R1:W-:Y:S01]  /*1550*/  UTCQMMA gdesc[UR34], gdesc[UR32], tmem[UR12], tmem[UR14], idesc[UR15], tmem[UR6], UPT ;  /* 0x00060e2022007dea */ /* 0x0003e2000b80030c */
[----:B------:R1:W-:Y:S01]  /*1560*/  UTCBAR [UR13], URZ ;  /* 0x000000ff0d0073e9 */ /* 0x0003e200080000ff */
[----:B------:R-:W2:Y:S02]  /*1570*/  SYNCS.PHASECHK.TRANS64.TRYWAIT P0, [UR9+0x31840], R11 ;  /* 0x0318400bff0075a7 */ /* 0x000ea40008001109 */
[----:B-12---:R-:W-:Y:S05]  /*1580*/  @!P0 BRA `(.L_x_21) ;  /* 0x0000003800548947 */ /* 0x006fea0003800000 */
.L_x_65:
[----:B------:R-:W-:Y:S01]  /*1590*/  ELECT P0, URZ, PT ;  /* 0x0000000000ff782f */ /* 0x000fe20003800000 */
[----:B-1----:R-:W1:Y:S01]  /*15a0*/  SHFL.IDX PT, R2, R9, R0, 0x1f ;  /* 0x00001f0009027589 */ /* 0x002e6200000e0000 */
[----:B------:R-:W-:Y:S02]  /*15b0*/  UIADD3 UR9, UPT, UPT, UR9, 0x31820, URZ ;  /* 0x0003182009097890 */ /* 0x000fe4000fffe0ff */
[----:B------:R-:W-:Y:S05]  /*15c0*/  UISETP.NE.AND UP0, UPT, UR16, -0x2, UPT ;  /* 0xfffffffe1000788c */ /* 0x000fea000bf05270 */
[----:B------:R-:W2:Y:S01]  /*15d0*/  SHFL.IDX PT, R0, R8, R0, 0x1f ;  /* 0x00001f0008007589 */ /* 0x000ea200000e0000 */
[----:B------:R-:W-:Y:S01]  /*15e0*/  NOP ;  /* 0x0000000000007918 */ /* 0x000fe20000000000 */
[----:B------:R-:W-:Y:S02]  /*15f0*/  NOP ;  /* 0x0000000000007918 */ /* 0x000fe40000000000 */
[C---:B------:R-:W-:Y:S01]  /*1600*/  @P0 IMAD.SHL.U32 R5, R7.reuse, 0x2000, RZ ;  /* 0x0000200007050824 */ /* 0x040fe200078e00ff */
[----:B------:R-:W-:Y:S01]  /*1610*/  UMOV UR21, 0x40004040 ;  /* 0x4000404000157882 */ /* 0x000fe20000000000 */
[----:B------:R-:W-:Y:S01]  /*1620*/  @P0 IMAD.SHL.U32 R6, R7, 0x10, RZ ;  /* 0x0000001007060824 */ /* 0x000fe200078e00ff */
[----:B------:R-:W-:Y:S01]  /*1630*/  UMOV UR15, 0x40004040 ;  /* 0x40004040000f7882 */ /* 0x000fe20000000000 */
[----:B------:R-:W-:Y:S01]  /*1640*/  @P0 IMAD.MOV.U32 R10, RZ, RZ, RZ ;  /* 0x000000ffff0a0224 */ /* 0x000fe200078e00ff */
[----:B------:R-:W-:Y:S01]  /*1650*/  @P0 LOP3.LUT R5, R5, 0x6000, RZ, 0xc0, !PT ;  /* 0x0000600005050812 */ /* 0x000fe200078ec0ff */
[----:B------:R-:W-:Y:S01]  /*1660*/  UMOV UR27, 0x40004040 ;  /* 0x40004040001b7882 */ /* 0x000fe20000000000 */
[----:B------:R-:W-:Y:S01]  /*1670*/  @P0 LOP3.LUT R6, R6, 0x30, RZ, 0xc0, !PT ;  /* 0x0000003006060812 */ /* 0x000fe200078ec0ff */
[----:B------:R-:W-:Y:S01]  /*1680*/  UMOV UR25, 0x40004040 ;  /* 0x4000404000197882 */ /* 0x000fe20000000000 */
[----:B------:R-:W-:Y:S01]  /*1690*/  @P0 LOP3.LUT R5, R5, 0x8b0, RZ, 0xfc, !PT ;  /* 0x000008b005050812 */ /* 0x000fe200078efcff */
[----:B------:R-:W-:Y:S01]  /*16a0*/  UMOV UR31, 0x40004040 ;  /* 0x40004040001f7882 */ /* 0x000fe20000000000 */
[----:B------:R-:W-:Y:S01]  /*16b0*/  @P0 R2UR UR22, R10 ;  /* 0x000000000a1602ca */ /* 0x000fe200000e0000 */
[----:B------:R-:W-:Y:S01]  /*16c0*/  UMOV UR29, 0x40004040 ;  /* 0x40004040001d7882 */ /* 0x000fe20000000000 */
[----:B------:R-:W-:Y:S01]  /*16d0*/  @P0 PRMT R5, R6, 0x5410, R5 ;  /* 0x0000541006050816 */ /* 0x000fe20000000005 */
[----:B------:R-:W-:Y:S01]  /*16e0*/  UMOV UR35, 0x40004040 ;  /* 0x4000404000237882 */ /* 0x000fe20000000000 */
[----:B------:R-:W-:Y:S01]  /*16f0*/  UMOV UR33, 0x40004040 ;  /* 0x4000404000217882 */ /* 0x000fe20000000000 */
[----:B-1----:R-:W-:Y:S02]  /*1700*/  R2UR UR20, R2 ;  /* 0x00000000021472ca */ /* 0x002fe400000e0000 */
[----:B------:R-:W-:Y:S02]  /*1710*/  @P0 R2UR UR13, R5 ;  /* 0x00000000050d02ca */ /* 0x000fe400000e0000 */
[----:B--2---:R-:W-:Y:S09]  /*1720*/  R2UR UR14, R0 ;  /* 0x00000000000e72ca */ /* 0x004ff200000e0000 */
[----:B------:R-:W-:Y:S02]  /*1730*/  UIADD3 UR26, UPT, UPT, UR20, 0x2, URZ ;  /* 0x00000002141a7890 */ /* 0x000fe4000fffe0ff */
[----:B------:R-:W-:Y:S01]  /*1740*/  UIADD3 UR30, UPT, UPT, UR20, 0x4, URZ ;  /* 0x00000004141e7890 */ /* 0x000fe2000fffe0ff */
[----:B------:R-:W-:Y:S01]  /*1750*/  IMAD.U32 R11, RZ, RZ, UR13 ;  /* 0x0000000dff0b7e24 */ /* 0x000fe2000f8e00ff */
[----:B------:R-:W-:Y:S02]  /*1760*/  UIADD3 UR24, UPT, UPT, UR14, 0x2, URZ ;  /* 0x000000020e187890 */ /* 0x000fe4000fffe0ff */
[----:B------:R-:W-:Y:S02]  /*1770*/  UIADD3 UR28, UPT, UPT, UR14, 0x4, URZ ;  /* 0x000000040e1c7890 */ /* 0x000fe4000fffe0ff */
[----:B------:R-:W-:Y:S01]  /*1780*/  @P0 R2UR UR23, R11 ;  /* 0x000000000b1702ca */ /* 0x000fe200000e0000 */
[----:B------:R-:W-:Y:S02]  /*1790*/  UIADD3 UR34, UPT, UPT, UR20, 0x6, URZ ;  /* 0x0000000614227890 */ /* 0x000fe4000fffe0ff */
[----:B------:R-:W-:Y:S10]  /*17a0*/  UIADD3 UR32, UPT, UPT, UR14, 0x6, URZ ;  /* 0x000000060e207890 */ /* 0x000ff4000fffe0ff */
[----:B------:R1:W-:Y:S01]  /*17b0*/  UTCQMMA gdesc[UR20], gdesc[UR14], tmem[UR12], tmem[UR22], idesc[UR23], tmem[UR4], UPT ;  /* 0x0004160e14007dea */ /* 0x0003e2000b80030c */
[----:B------:R1:W-:Y:S01]  /*17c0*/  UTCQMMA gdesc[UR26], gdesc[UR24], tmem[UR12], tmem[UR22], idesc[UR23], tmem[UR4], UPT ;  /* 0x000416181a007dea */ /* 0x0003e2000b80030c */
[----:B------:R1:W-:Y:S01]  /*17d0*/  UTCQMMA gdesc[UR30], gdesc[UR28], tmem[UR12], tmem[UR22], idesc[UR23], tmem[UR4], UPT ;  /* 0x0004161c1e007dea */ /* 0x0003e2000b80030c */
[----:B------:R1:W-:Y:S01]  /*17e0*/  UTCQMMA gdesc[UR34], gdesc[UR32], tmem[UR12], tmem[UR22], idesc[UR23], tmem[UR4], UPT ;  /* 0x0004162022007dea */ /* 0x0003e2000b80030c */
[----:B------:R1:W-:Y:S01]  /*17f0*/  UTCBAR [UR9], URZ ;  /* 0x000000ff090073e9 */ /* 0x0003e200080000ff */
[----:B------:R-:W-:Y:S05]  /*1800*/  BRA.U UP0, `(.L_x_22) ;  /* 0x0000000100087547 */ /* 0x000fea000b800000 */
[----:B------:R2:W-:Y:S01]  /*1810*/  UTCBAR [UR11], URZ ;  /* 0x000000ff0b0073e9 */ /* 0x0005e200080000ff */
[----:B------:R-:W-:Y:S01]  /*1820*/  NOP ;  /* 0x0000000000007918 */ /* 0x000fe20000000000 */
.L_x_22:
[----:B------:R-:W-:Y:S01]  /*1830*/  UISETP.NE.AND UP0, UPT, UR10, 0x3, UPT ;  /* 0x000000030a00788c */ /* 0x000fe2000bf05270 */
[----:B------:R-:W-:Y:S01]  /*1840*/  VIADD R7, R7, 0x2 ;  /* 0x0000000207077836 */ /* 0x000fe20000000000 */
[----:B------:R-:W-:Y:S02]  /*1850*/  UIADD3 UR10, UPT, UPT, UR10, 0x1, URZ ;  /* 0x000000010a0a7890 */ /* 0x000fe4000fffe0ff */
[----:B------:R-:W-:Y:S02]  /*1860*/  UIADD3 UR17, UPT, UPT, UR17, -0x2, URZ ;  /* 0xfffffffe11117890 */ /* 0x000fe4000fffe0ff */
[----:B-1----:R-:W-:Y:S02]  /*1870*/  USEL UR15, UR10, URZ, UP0 ;  /* 0x000000ff0a0f7287 */ /* 0x002fe40008000000 */
[----:B------:R-:W-:Y:S02]  /*1880*/  UISETP.NE.AND UP0, UPT, UR17, -0x2, UPT ;  /* 0xfffffffe1100788c */ /* 0x000fe4000bf05270 */
[----:B------:R-:W-:Y:S02]  /*1890*/  UIADD3 UR16, UPT, UPT, UR16, 0x2, URZ ;  /* 0x0000000210107890 */ /* 0x000fe4000fffe0ff */
[----:B------:R-:W-:Y:S04]  /*18a0*/  ISETP.NE.AND P0, PT, RZ, UR15, PT ;  /* 0x0000000fff007c0c */ /* 0x000fe8000bf05270 */
[----:B------:R-:W-:Y:S04]  /*18b0*/  SEL R0, RZ, 0x1, P0 ;  /* 0x00000001ff007807 */ /* 0x000fe80000000000 */
[----:B------:R-:W-:Y:S01]  /*18c0*/  LOP3.LUT R4, R4, R0, RZ, 0x3c, !PT ;  /* 0x0000000004047212 */ /* 0x000fe200078e3cff */
[----:B------:R-:W-:Y:S06]  /*18d0*/  BRA.U UP0, `(.L_x_23) ;  /* 0xfffffff9001c7547 */ /* 0x000fec000b83ffff */
[----:B------:R-:W-:-:S13]  /*18e0*/  ISETP.NE.AND P0, PT, R3, UR18, PT ;  /* 0x0000001203007c0c */ /* 0x000fda000bf05270 */
[----:B--2---:R-:W-:Y:S05]  /*18f0*/  @!P0 EXIT ;  /* 0x000000000000894d */ /* 0x004fea0003800000 */
[----:B------:R-:W-:Y:S01]  /*1900*/  UIADD3 UR18, UPT, UPT, UR18, 0x1, URZ ;  /* 0x0000000112127890 */ /* 0x000fe2000fffe0ff */
[----:B------:R-:W-:Y:S11]  /*1910*/  BRA `(.L_x_24) ;  /* 0xfffffff400c87947 */ /* 0x000ff6000383ffff */
.L_x_11:
[----:B------:R-:W-:-:S13]  /*1920*/  ELECT P0, URZ, PT ;  /* 0x0000000000ff782f */ /* 0x000fda0003800000 */
[----:B------:R-:W-:Y:S05]  /*1930*/  @!P0 BRA `(.L_x_13) ;  /* 0x0000001800f48947 */ /* 0x000fea0003800000 */
[----:B------:R-:W1:Y:S02]  /*1940*/  S2UR UR4, SR_CTAID.X ;  /* 0x00000000000479c3 */ /* 0x000e640000002500 */
[----:B-1----:R-:W-:-:S13]  /*1950*/  ISETP.LE.U32.AND P0, PT, R9, UR4, PT ;  /* 0x0000000409007c0c */ /* 0x002fda000bf03070 */
[----:B------:R-:W-:Y:S05]  /*1960*/  @P0 EXIT ;  /* 0x000000000000094d */ /* 0x000fea0003800000 */
[----:B------:R-:W1:Y:S01]  /*1970*/  S2R R6, SR_CgaCtaId ;  /* 0x0000000000067919 */ /* 0x000e620000008800 */
[----:B------:R-:W-:Y:S01]  /*1980*/  IMAD.U32 R11, RZ, RZ, UR4 ;  /* 0x00000004ff0b7e24 */ /* 0x000fe2000f8e00ff */
[----:B------:R-:W2:Y:S04]  /*1990*/  LDC.64 R22, c[0x0][0x380] ;  /* 0x0000e000ff167b82 */ /* 0x000ea80000000a00 */
[----:B------:R-:W-:Y:S02]  /*19a0*/  LOP3.LUT R0, RZ, R11, RZ, 0x33, !PT ;  /* 0x0000000bff007212 */ /* 0x000fe400078e33ff */
[----:B------:R-:W-:Y:S02]  /*19b0*/  PRMT R10, R11, 0x7610, R10 ;  /* 0x000076100b0a7816 */ /* 0x000fe4000000000a */
[----:B------:R-:W3:Y:S01]  /*19c0*/  LDC.64 R14, c[0x0][0x348] ;  /* 0x0000d200ff0e7b82 */ /* 0x000ee20000000a00 */
[----:B------:R-:W-:Y:S01]  /*19d0*/  IMAD.IADD R9, R9, 0x1, R0 ;  /* 0x0000000109097824 */ /* 0x000fe200078e0200 */
[----:B------:R-:W-:-:S04]  /*19e0*/  MOV R0, 0x400 ;  /* 0x0000040000007802 */ /* 0x000fc80000000f00 */
[----:B------:R-:W-:Y:S02]  /*19f0*/  SHF.R.U32.HI R9, RZ, 0x3, R9 ;  /* 0x00000003ff097819 */ /* 0x000fe40000011609 */
[----:B------:R-:W4:Y:S03]  /*1a00*/  LDC.64 R4, c[0x0][0x358] ;  /* 0x0000d600ff047b82 */ /* 0x000f260000000a00 */
[----:B------:R-:W-:-:S05]  /*1a10*/  IMAD.HI.U32 R9, R9, 0x1af286bd, RZ ;  /* 0x1af286bd09097827 */ /* 0x000fca00078e00ff */
[----:B------:R-:W-:-:S05]  /*1a20*/  SHF.R.U32.HI R9, RZ, 0x1, R9 ;  /* 0x00000001ff097819 */ /* 0x000fca0000011609 */
[----:B------:R-:W-:Y:S01]  /*1a30*/  IMAD.MOV R9, RZ, RZ, -R9 ;  /* 0x000000ffff097224 */ /* 0x000fe200078e0a09 */
[----:B-1----:R-:W-:-:S07]  /*1a40*/  LEA R6, R6, R0, 0x18 ;  /* 0x0000000006067211 */ /* 0x002fce00078ec0ff */
.L_x_41:
[----:B------:R-:W-:Y:S01]  /*1a50*/  SHF.R.U32.HI R2, RZ, 0x5, R11 ;  /* 0x00000005ff027819 */ /* 0x000fe2000001160b */
[----:B------:R-:W-:Y:S05]  /*1a60*/  YIELD ;  /* 0x0000000000007946 */ /* 0x000fea0003800000 */
[----:B------:R-:W-:Y:S01]  /*1a70*/  IMAD.HI.U32 R2, R2, 0xd79435f, RZ ;  /* 0x0d79435f02027827 */ /* 0x000fe200078e00ff */
[----:B------:R-:W-:Y:S04]  /*1a80*/  MOV R3, 0x1b20 ;  /* 0x00001b2000037802 */ /* 0x000fe80000000f00 */
[C---:B------:R-:W-:Y:S01]  /*1a90*/  PRMT R0, R2.reuse, 0x9910, RZ ;  /* 0x0000991002007816 */ /* 0x040fe200000000ff */
[----:B------:R-:W-:Y:S04]  /*1aa0*/  IMAD.SHL.U32 R2, R2, 0x10, RZ ;  /* 0x0000001002027824 */ /* 0x000fe800078e00ff */
[----:B------:R-:W-:Y:S01]  /*1ab0*/  IMAD R0, R0, 0x260, RZ ;  /* 0x0000026000007824 */ /* 0x000fe200078e02ff */
[----:B------:R-:W-:Y:S03]  /*1ac0*/  VIADDMNMX.U32 R12, R20, -R2, 0x10, PT ;  /* 0x00000010140c7446 */ /* 0x000fe60003800802 */
[----:B------:R-:W-:Y:S05]  /*1ad0*/  IMAD.MOV R13, RZ, RZ, -R0 ;  /* 0x000000ffff0d7224 */ /* 0x000fea00078e0a00 */
[----:B------:R-:W-:Y:S05]  /*1ae0*/  PRMT R13, R13, 0x7710, RZ ;  /* 0x000077100d0d7816 */ /* 0x000fea00000000ff */
[----:B------:R-:W-:Y:S05]  /*1af0*/  IMAD.IADD R13, R13, 0x1, R10 ;  /* 0x000000010d0d7824 */ /* 0x000fea00078e020a */
[----:B--234-:R-:W-:Y:S02]  /*1b00*/  LOP3.LUT R7, R13, 0xffff, RZ, 0xc0, !PT ;  /* 0x0000ffff0d077812 */ /* 0x01cfe400078ec0ff */
[----:B--234-:R-:W-:Y:S05]  /*1b10*/  CALL.REL.NOINC `($__internal_3_$__cuda_sm20_div_u16) ;  /* 0x0000003800c87944 */ /* 0x01cfea0003c00000 */
[----:B------:R-:W-:Y:S01]  /*1b20*/  IMAD.MOV.U32 R8, RZ, RZ, -0x80000000 ;  /* 0x80000000ff087424 */ /* 0x000fe200078e00ff */
[----:B------:R-:W-:Y:S02]  /*1b30*/  PRMT R12, R12, 0x9910, RZ ;  /* 0x000099100c0c7816 */ /* 0x000fe400000000ff */
[----:B------:R-:W-:Y:S01]  /*1b40*/  PRMT R3, R0, 0x9910, RZ ;  /* 0x0000991000037816 */ /* 0x000fe200000000ff */
[----:B------:R-:W1:Y:S04]  /*1b50*/  SYNCS.PHASECHK.TRANS64.TRYWAIT P0, [R6+URZ+0x31820], R8 ;  /* 0x03182008060075a7 */ /* 0x000e6800080011ff */
[----:B------:R-:W-:Y:S04]  /*1b60*/  IMAD R3, R12, R3, RZ ;  /* 0x000000030c037224 */ /* 0x000fe800078e02ff */
[----:B------:R-:W-:Y:S05]  /*1b70*/  IMAD.MOV R3, RZ, RZ, -R3 ;  /* 0x000000ffff037224 */ /* 0x000fea00078e0a03 */
[----:B------:R-:W-:Y:S04]  /*1b80*/  PRMT R3, R3, 0x7710, RZ ;  /* 0x0000771003037816 */ /* 0x000fe800000000ff */
[----:B------:R-:W-:Y:S04]  /*1b90*/  IADD3 R3, PT, PT, R13, R3, RZ ;  /* 0x000000030d037210 */ /* 0x000fe80007ffe0ff */
[----:B------:R-:W-:Y:S05]  /*1ba0*/  LOP3.LUT R3, R3, 0xffff, RZ, 0xc0, !PT ;  /* 0x0000ffff03037812 */ /* 0x000fea00078ec0ff */
[----:B------:R-:W-:Y:S01]  /*1bb0*/  IMAD.IADD R3, R2, 0x1, R3 ;  /* 0x0000000102037824 */ /* 0x000fe200078e0203 */
[----:B-1----:R-:W-:Y:S06]  /*1bc0*/  @!P0 BRA `(.L_x_25) ;  /* 0x0000003000e08947 */ /* 0x002fec0003800000 */
.L_x_66:
[----:B------:R-:W-:Y:S01]  /*1bd0*/  R2UR UR4, R4 ;  /* 0x00000000040472ca */ /* 0x000fe200000e0000 */
[----:B------:R-:W-:Y:S01]  /*1be0*/  IMAD.SHL.U32 R7, R3, 0x80, RZ ;  /* 0x0000008003077824 */ /* 0x000fe200078e00ff */
[----:B------:R-:W-:Y:S01]  /*1bf0*/  R2UR UR5, R5 ;  /* 0x00000000050572ca */ /* 0x000fe200000e0000 */
[----:B------:R-:W-:Y:S01]  /*1c00*/  UMOV UR14, URZ ;  /* 0x000000ff000e7c82 */ /* 0x000fe20008000000 */
[----:B------:R-:W-:Y:S01]  /*1c10*/  LOP3.LUT R0, R0, 0xffff, RZ, 0xc0, !PT ;  /* 0x0000ffff00007812 */ /* 0x000fe200078ec0ff */
[----:B------:R-:W-:Y:S01]  /*1c20*/  UMOV UR6, 0x0 ;  /* 0x0000000000067882 */ /* 0x000fe20000000000 */
[C---:B------:R-:W-:Y:S01]  /*1c30*/  LEA R2, P0, R7.reuse, R22, 0x2 ;  /* 0x0000001607027211 */ /* 0x040fe200078010ff */
[----:B------:R-:W-:Y:S01]  /*1c40*/  UMOV UR7, 0x10000000 ;  /* 0x1000000000077882 */ /* 0x000fe20000000000 */
[C---:B------:R-:W-:Y:S01]  /*1c50*/  IADD3 R40, P3, PT, R14.reuse, 0x40, RZ ;  /* 0x000000400e287810 */ /* 0x040fe20007f7e0ff */
[----:B------:R-:W-:Y:S01]  /*1c60*/  UMOV UR10, UR14 ;  /* 0x0000000e000a7c82 */ /* 0x000fe20008000000 */
[C---:B------:R-:W-:Y:S01]  /*1c70*/  LEA.HI.X R3, R7.reuse, R23, RZ, 0x2, P0 ;  /* 0x0000001707037211 */ /* 0x040fe200000f14ff */
[----:B------:R-:W-:Y:S01]  /*1c80*/  UMOV UR23, URZ ;  /* 0x000000ff00177c82 */ /* 0x000fe20008000000 */
[----:B------:R-:W-:Y:S01]  /*1c90*/  IADD3 R34, P0, PT, R14, 0x1c0, RZ ;  /* 0x000001c00e227810 */ /* 0x000fe20007f1e0ff */
[----:B------:R-:W-:Y:S01]  /*1ca0*/  IMAD R0, R0, 0xc0, RZ ;  /* 0x000000c000007824 */ /* 0x000fe200078e02ff */
[----:B------:R-:W-:Y:S01]  /*1cb0*/  IADD3 R38, P2, PT, R14, 0xc0, RZ ;  /* 0x000000c00e267810 */ /* 0x000fe20007f5e0ff */
[----:B------:R-:W-:Y:S01]  /*1cc0*/  VIADD R18, R6, 0x31800 ;  /* 0x0003180006127836 */ /* 0x000fe20000000000 */
[----:B------:R-:W-:Y:S01]  /*1cd0*/  R2UR UR30, R40 ;  /* 0x00000000281e72ca */ /* 0x000fe200000e0000 */
[----:B------:R-:W2:Y:S01]  /*1ce0*/  LDG.E.CONSTANT R3, desc[UR4][R2.64] ;  /* 0x0000000402037981 */ /* 0x000ea2000c1e9900 */
[----:B------:R-:W-:Y:S01]  /*1cf0*/  R2UR UR15, R7 ;  /* 0x00000000070f72ca */ /* 0x000fe200000e0000 */
[----:B-1----:R-:W-:Y:S01]  /*1d00*/  VIADD R13, R6, 0x8000 ;  /* 0x00008000060d7836 */ /* 0x002fe20000000000 */
[----:B------:R-:W-:Y:S01]  /*1d10*/  R2UR UR13, R18 ;  /* 0x00000000120d72ca */ /* 0x000fe200000e0000 */
[--C-:B------:R-:W-:Y:S01]  /*1d20*/  IMAD.X R41, RZ, RZ, R15.reuse, P3 ;  /* 0x000000ffff297224 */ /* 0x100fe200018e060f */
[----:B------:R-:W-:Y:S01]  /*1d30*/  IADD3 R36, P1, PT, R14, 0x140, RZ ;  /* 0x000001400e247810 */ /* 0x000fe20007f3e0ff */
[--C-:B------:R-:W-:Y:S01]  /*1d40*/  IMAD.X R35, RZ, RZ, R15.reuse, P0 ;  /* 0x000000ffff237224 */ /* 0x100fe200000e060f */
[----:B------:R-:W-:Y:S01]  /*1d50*/  R2UR UR12, R13 ;  /* 0x000000000d0c72ca */ /* 0x000fe200000e0000 */
[----:B------:R-:W-:Y:S01]  /*1d60*/  VIADD R12, R6, 0x18000 ;  /* 0x00018000060c7836 */ /* 0x000fe20000000000 */
[----:B------:R-:W-:Y:S01]  /*1d70*/  R2UR UR31, R41 ;  /* 0x00000000291f72ca */ /* 0x000fe200000e0000 */
[--C-:B------:R-:W-:Y:S01]  /*1d80*/  IMAD.X R39, RZ, RZ, R15.reuse, P2 ;  /* 0x000000ffff277224 */ /* 0x100fe200010e060f */
[----:B------:R-:W-:Y:S01]  /*1d90*/  R2UR UR28, R38 ;  /* 0x00000000261c72ca */ /* 0x000fe200000e0000 */
[----:B------:R-:W-:Y:S01]  /*1da0*/  VIADD R17, R6, 0x30000 ;  /* 0x0003000006117836 */ /* 0x000fe20000000000 */
[----:B------:R-:W-:Y:S01]  /*1db0*/  R2UR UR8, R12 ;  /* 0x000000000c0872ca */ /* 0x000fe200000e0000 */
[----:B------:R-:W-:Y:S01]  /*1dc0*/  IMAD.X R37, RZ, RZ, R15, P1 ;  /* 0x000000ffff257224 */ /* 0x000fe200008e060f */
[----:B------:R-:W-:Y:S01]  /*1dd0*/  R2UR UR29, R39 ;  /* 0x00000000271d72ca */ /* 0x000fe200000e0000 */
[----:B------:R-:W-:Y:S01]  /*1de0*/  UMOV UR9, UR13 ;  /* 0x0000000d00097c82 */ /* 0x000fe20008000000 */
[----:B------:R-:W-:Y:S01]  /*1df0*/  R2UR UR26, R36 ;  /* 0x00000000241a72ca */ /* 0x000fe200000e0000 */
[----:B------:R-:W-:Y:S01]  /*1e00*/  VIADD R16, R6, 0x30800 ;  /* 0x0003080006107836 */ /* 0x000fe20000000000 */
[----:B------:R-:W-:Y:S01]  /*1e10*/  R2UR UR27, R37 ;  /* 0x00000000251b72ca */ /* 0x000fe200000e0000 */
[----:B------:R-:W-:Y:S01]  /*1e20*/  UMOV UR21, UR13 ;  /* 0x0000000d00157c82 */ /* 0x000fe20008000000 */
[----:B------:R-:W-:Y:S01]  /*1e30*/  R2UR UR20, R17 ;  /* 0x00000000111472ca */ /* 0x000fe200000e0000 */
[----:B------:R1:W-:Y:S01]  /*1e40*/  UTMALDG.2D [UR12], [UR30], desc[UR6] ;  /* 0x0000060c1e0075b4 */ /* 0x0003e20008009000 */
[----:B------:R-:W-:Y:S01]  /*1e50*/  R2UR UR24, R34 ;  /* 0x00000000221872ca */ /* 0x000fe200000e0000 */
[----:B------:R-:W-:Y:S01]  /*1e60*/  UMOV UR22, UR15 ;  /* 0x0000000f00167c82 */ /* 0x000fe20008000000 */
[----:B------:R-:W-:Y:S01]  /*1e70*/  R2UR UR25, R35 ;  /* 0x00000000231972ca */ /* 0x000fe200000e0000 */
[----:B------:R-:W-:Y:S01]  /*1e80*/  IMAD.MOV.U32 R31, RZ, RZ, 0xa500 ;  /* 0x0000a500ff1f7424 */ /* 0x000fe200078e00ff */
[----:B------:R-:W-:Y:S01]  /*1e90*/  R2UR UR18, R0 ;  /* 0x00000000001272ca */ /* 0x000fe200000e0000 */
[----:B------:R-:W-:Y:S01]  /*1ea0*/  UMOV UR17, UR13 ;  /* 0x0000000d00117c82 */ /* 0x000fe20008000000 */
[----:B------:R-:W-:Y:S01]  /*1eb0*/  R2UR UR16, R16 ;  /* 0x00000000101072ca */ /* 0x000fe200000e0000 */
[C---:B------:R-:W-:Y:S02]  /*1ec0*/  VIADD R29, R6.reuse, 0x31808 ;  /* 0x00031808061d7836 */ /* 0x040fe40000000000 */
[C---:B------:R-:W-:Y:S02]  /*1ed0*/  VIADD R30, R6.reuse, 0xc000 ;  /* 0x0000c000061e7836 */ /* 0x040fe40000000000 */
[----:B------:R-:W-:Y:S02]  /*1ee0*/  VIADD R28, R6, 0x1e000 ;  /* 0x0001e000061c7836 */ /* 0x000fe40000000000 */
[C---:B--2---:R-:W-:Y:S01]  /*1ef0*/  IMAD R2, R3.reuse, 0x1c00, R0 ;  /* 0x00001c0003027824 */ /* 0x044fe200078e0200 */
[----:B------:R-:W-:Y:S02]  /*1f00*/  ISETP.GT.AND P0, PT, R3, RZ, PT ;  /* 0x000000ff0300720c */ /* 0x000fe40003f04270 */
[----:B------:R-:W-:Y:S02]  /*1f10*/  VIMNMX R3, PT, PT, RZ, R3, !PT ;  /* 0x00000003ff037248 */ /* 0x000fe40007fe0100 */
[----:B------:R-:W-:Y:S02]  /*1f20*/  SEL R32, R2, R0, P0 ;  /* 0x0000000002207207 */ /* 0x000fe40000000000 */
[----:B------:R-:W-:Y:S02]  /*1f30*/  R2UR UR19, R3 ;  /* 0x00000000031372ca */ /* 0x000fe400000e0000 */
[----:B------:R-:W-:Y:S11]  /*1f40*/  R2UR UR11, R32 ;  /* 0x00000000200b72ca */ /* 0x000ff600000e0000 */
[----:B------:R-:W-:Y:S02]  /*1f50*/  USHF.L.U32 UR19, UR19, 0x2, URZ ;  /* 0x0000000213137899 */ /* 0x000fe400080006ff */
[----:B------:R1:W-:Y:S01]  /*1f60*/  UTMALDG.2D [UR8], [UR28], desc[UR6] ;  /* 0x000006081c0075b4 */ /* 0x0003e20008009000 */
[----:B------:R1:W-:Y:S06]  /*1f70*/  UTMALDG.2D [UR20], [UR26], desc[UR6] ;  /* 0x000006141a0075b4 */ /* 0x0003ec0008009000 */
[----:B------:R1:W-:Y:S01]  /*1f80*/  UTMALDG.2D [UR16], [UR24], desc[UR6] ;  /* 0x00000610180075b4 */ /* 0x0003e20008009000 */
[----:B------:R1:W-:Y:S01]  /*1f90*/  SYNCS.ARRIVE.TRANS64 RZ, [R6+URZ+0x31800], R31 ;  /* 0x0318001f06ff79a7 */ /* 0x0003e200080000ff */
[----:B------:R-:W2:Y:S02]  /*1fa0*/  SYNCS.PHASECHK.TRANS64.TRYWAIT P0, [R6+URZ+0x31828], R8 ;  /* 0x03182808060075a7 */ /* 0x000ea400080011ff */
[----:B-12---:R-:W-:Y:S05]  /*1fb0*/  @!P0 BRA `(.L_x_26) ;  /* 0x0000003000008947 */ /* 0x006fea0003800000 */
.L_x_67:
[----:B------:R-:W-:Y:S01]  /*1fc0*/  R2UR UR9, R29 ;  /* 0x000000001d0972ca */ /* 0x000fe200000e0000 */
[----:B------:R-:W-:Y:S01]  /*1fd0*/  UMOV UR14, 0x0 ;  /* 0x00000000000e7882 */ /* 0x000fe20000000000 */
[----:B------:R-:W-:Y:S01]  /*1fe0*/  R2UR UR16, R40 ;  /* 0x00000000281072ca */ /* 0x000fe200000e0000 */
[----:B------:R-:W-:Y:S01]  /*1ff0*/  UMOV UR15, 0x10000000 ;  /* 0x10000000000f7882 */ /* 0x000fe20000000000 */
[----:B------:R-:W-:Y:S01]  /*2000*/  R2UR UR17, R41 ;  /* 0x00000000291172ca */ /* 0x000fe200000e0000 */
[----:B------:R-:W-:Y:S01]  /*2010*/  UMOV UR10, 0x80 ;  /* 0x00000080000a7882 */ /* 0x000fe20000000000 */
[----:B------:R-:W-:Y:S01]  /*2020*/  R2UR UR11, R7 ;  /* 0x00000000070b72ca */ /* 0x000fe200000e0000 */
[----:B------:R-:W-:Y:S01]  /*2030*/  IMAD.MOV.U32 R27, RZ, RZ, 0xa000 ;  /* 0x0000a000ff1b7424 */ /* 0x000fe200078e00ff */
[----:B------:R-:W-:Y:S01]  /*2040*/  R2UR UR8, R30 ;  /* 0x000000001e0872ca */ /* 0x000fe200000e0000 */
[----:B------:R-:W-:Y:S01]  /*2050*/  UMOV UR6, 0x80 ;  /* 0x0000008000067882 */ /* 0x000fe20000000000 */
[----:B------:R-:W-:Y:S01]  /*2060*/  R2UR UR12, R38 ;  /* 0x00000000260c72ca */ /* 0x000fe200000e0000 */
[----:B-1----:R-:W-:Y:S01]  /*2070*/  VIADD R25, R6, 0x31810 ;  /* 0x0003181006197836 */ /* 0x002fe20000000000 */
[----:B------:R-:W-:Y:S01]  /*2080*/  R2UR UR13, R39 ;  /* 0x00000000270d72ca */ /* 0x000fe200000e0000 */
[----:B------:R-:W-:Y:S01]  /*2090*/  UMOV UR5, UR9 ;  /* 0x0000000900057c82 */ /* 0x000fe20008000000 */
[----:B------:R-:W-:Y:S01]  /*20a0*/  R2UR UR7, R32 ;  /* 0x00000000200772ca */ /* 0x000fe200000e0000 */
[----:B------:R-:W-:Y:S01]  /*20b0*/  VIADD R24, R6, 0x24000 ;  /* 0x0002400006187836 */ /* 0x000fe20000000000 */
[----:B------:R-:W-:Y:S01]  /*20c0*/  R2UR UR4, R28 ;  /* 0x000000001c0472ca */ /* 0x000fe200000e0000 */
[----:B------:R-:W-:Y:S04]  /*20d0*/  VIADD R26, R6, 0x10000 ;  /* 0x00010000061a7836 */ /* 0x000fe80000000000 */
[----:B------:R1:W-:Y:S08]  /*20e0*/  UTMALDG.2D [UR8], [UR16], desc[UR14] ;  /* 0x00000e08100075b4 */ /* 0x0003f00008009000 */
[----:B------:R1:W-:Y:S01]  /*20f0*/  UTMALDG.2D [UR4], [UR12], desc[UR14] ;  /* 0x00000e040c0075b4 */ /* 0x0003e20008009000 */
[----:B------:R1:W-:Y:S01]  /*2100*/  SYNCS.ARRIVE.TRANS64 RZ, [R6+URZ+0x31808], R27 ;  /* 0x0318081b06ff79a7 */ /* 0x0003e200080000ff */
[----:B------:R-:W2:Y:S02]  /*2110*/  SYNCS.PHASECHK.TRANS64.TRYWAIT P0, [R6+URZ+0x31830], R8 ;  /* 0x03183008060075a7 */ /* 0x000ea400080011ff */
[----:B-12---:R-:W-:Y:S05]  /*2120*/  @!P0 BRA `(.L_x_27) ;  /* 0x0000002c00c08947 */ /* 0x006fea0003800000 */
.L_x_68:
[----:B------:R-:W-:Y:S01]  /*2130*/  R2UR UR9, R25 ;  /* 0x00000000190972ca */ /* 0x000fe200000e0000 */
[----:B------:R-:W-:Y:S01]  /*2140*/  UMOV UR14, 0x0 ;  /* 0x00000000000e7882 */ /* 0x000fe20000000000 */
[----:B------:R-:W-:Y:S01]  /*2150*/  R2UR UR16, R40 ;  /* 0x00000000281072ca */ /* 0x000fe200000e0000 */
[----:B------:R-:W-:Y:S01]  /*2160*/  UMOV UR15, 0x10000000 ;  /* 0x10000000000f7882 */ /* 0x000fe20000000000 */
[----:B------:R-:W-:Y:S01]  /*2170*/  R2UR UR17, R41 ;  /* 0x00000000291172ca */ /* 0x000fe200000e0000 */
[----:B------:R-:W-:Y:S01]  /*2180*/  UMOV UR10, 0x100 ;  /* 0x00000100000a7882 */ /* 0x000fe20000000000 */
[----:B------:R-:W-:Y:S01]  /*2190*/  R2UR UR11, R7 ;  /* 0x00000000070b72ca */ /* 0x000fe200000e0000 */
[----:B------:R-:W-:Y:S01]  /*21a0*/  UMOV UR6, 0x100 ;  /* 0x0000010000067882 */ /* 0x000fe20000000000 */
[----:B------:R-:W-:Y:S01]  /*21b0*/  R2UR UR8, R26 ;  /* 0x000000001a0872ca */ /* 0x000fe200000e0000 */
[----:B------:R-:W-:Y:S01]  /*21c0*/  VIADD R19, R6, 0x31818 ;  /* 0x0003181806137836 */ /* 0x000fe20000000000 */
[----:B------:R-:W-:Y:S01]  /*21d0*/  R2UR UR12, R38 ;  /* 0x00000000260c72ca */ /* 0x000fe200000e0000 */
[----:B------:R-:W-:Y:S01]  /*21e0*/  VIADD R2, R6, 0x2a000 ;  /* 0x0002a00006027836 */ /* 0x000fe20000000000 */
[----:B------:R-:W-:Y:S01]  /*21f0*/  R2UR UR13, R39 ;  /* 0x00000000270d72ca */ /* 0x000fe200000e0000 */
[----:B------:R-:W-:Y:S01]  /*2200*/  UMOV UR5, UR9 ;  /* 0x0000000900057c82 */ /* 0x000fe20008000000 */
[----:B------:R-:W-:Y:S01]  /*2210*/  R2UR UR7, R32 ;  /* 0x00000000200772ca */ /* 0x000fe200000e0000 */
[----:B------:R-:W-:Y:S01]  /*2220*/  VIADD R21, R6, 0x14000 ;  /* 0x0001400006157836 */ /* 0x000fe20000000000 */
[----:B------:R-:W-:Y:S05]  /*2230*/  R2UR UR4, R24 ;  /* 0x00000000180472ca */ /* 0x000fea00000e0000 */
[----:B------:R2:W-:Y:S08]  /*2240*/  UTMALDG.2D [UR8], [UR16], desc[UR14] ;  /* 0x00000e08100075b4 */ /* 0x0005f00008009000 */
[----:B------:R2:W-:Y:S01]  /*2250*/  UTMALDG.2D [UR4], [UR12], desc[UR14] ;  /* 0x00000e040c0075b4 */ /* 0x0005e20008009000 */
[----:B------:R2:W-:Y:S01]  /*2260*/  SYNCS.ARRIVE.TRANS64 RZ, [R6+URZ+0x31810], R27 ;  /* 0x0318101b06ff79a7 */ /* 0x0005e200080000ff */
[----:B------:R-:W3:Y:S02]  /*2270*/  SYNCS.PHASECHK.TRANS64.TRYWAIT P0, [R6+URZ+0x31838], R8 ;  /* 0x03183808060075a7 */ /* 0x000ee400080011ff */
[----:B--23--:R-:W-:Y:S05]  /*2280*/  @!P0 BRA `(.L_x_28) ;  /* 0x0000002c00848947 */ /* 0x00cfea0003800000 */
.L_x_69:
        /* <DEDUP_REMOVED lines=8> */
[----:B------:R-:W-:Y:S02]  /*2310*/  R2UR UR8, R21 ;  /* 0x00000000150872ca */ /* 0x000fe400000e0000 */
[----:B------:R-:W-:Y:S02]  /*2320*/  R2UR UR12, R38 ;  /* 0x00000000260c72ca */ /* 0x000fe400000e0000 */
[----:B------:R-:W-:Y:S01]  /*2330*/  R2UR UR13, R39 ;  /* 0x00000000270d72ca */ /* 0x000fe200000e0000 */
[----:B------:R-:W-:Y:S01]  /*2340*/  UMOV UR5, UR9 ;  /* 0x0000000900057c82 */ /* 0x000fe20008000000 */
[----:B------:R-:W-:Y:S02]  /*2350*/  R2UR UR7, R32 ;  /* 0x00000000200772ca */ /* 0x000fe400000e0000 */
[----:B------:R-:W-:Y:S05]  /*2360*/  R2UR UR4, R2 ;  /* 0x00000000020472ca */ /* 0x000fea00000e0000 */
[----:B------:R2:W-:Y:S08]  /*2370*/  UTMALDG.2D [UR8], [UR16], desc[UR14] ;  /* 0x00000e08100075b4 */ /* 0x0005f00008009000 */
[----:B------:R2:W-:Y:S01]  /*2380*/  UTMALDG.2D [UR4], [UR12], desc[UR14] ;  /* 0x00000e040c0075b4 */ /* 0x0005e20008009000 */
[----:B------:R2:W-:Y:S01]  /*2390*/  SYNCS.ARRIVE.TRANS64 RZ, [R6+URZ+0x31818], R27 ;  /* 0x0318181b06ff79a7 */ /* 0x0005e200080000ff */
[----:B------:R-:W3:Y:S02]  /*23a0*/  SYNCS.PHASECHK.TRANS64.TRYWAIT P0, [R6+URZ+0x31820], RZ ;  /* 0x031820ff060075a7 */ /* 0x000ee400080011ff */
[----:B--23--:R-:W-:Y:S05]  /*23b0*/  @!P0 BRA `(.L_x_29) ;  /* 0x0000002c00548947 */ /* 0x00cfea0003800000 */
.L_x_70:
        /* <DEDUP_REMOVED lines=11> */
[----:B------:R-:W-:Y:S01]  /*2470*/  R2UR UR27, R39 ;  /* 0x00000000271b72ca */ /* 0x000fe200000e0000 */
[----:B------:R-:W-:Y:S01]  /*2480*/  UMOV UR5, UR9 ;  /* 0x0000000900057c82 */ /* 0x000fe20008000000 */
[----:B------:R-:W-:Y:S01]  /*2490*/  R2UR UR4, R12 ;  /* 0x000000000c0472ca */ /* 0x000fe200000e0000 */
[----:B------:R-:W-:Y:S01]  /*24a0*/  UMOV UR17, UR9 ;  /* 0x0000000900117c82 */ /* 0x000fe20008000000 */
[----:B------:R-:W-:Y:S01]  /*24b0*/  R2UR UR7, R32 ;  /* 0x00000000200772ca */ /* 0x000fe200000e0000 */
[----:B------:R-:W-:Y:S01]  /*24c0*/  UMOV UR13, UR9 ;  /* 0x00000009000d7c82 */ /* 0x000fe20008000000 */
[----:B------:R-:W-:Y:S02]  /*24d0*/  R2UR UR15, R3 ;  /* 0x00000000030f72ca */ /* 0x000fe400000e0000 */
[----:B------:R-:W-:Y:S01]  /*24e0*/  R2UR UR22, R36 ;  /* 0x00000000241672ca */ /* 0x000fe200000e0000 */
[----:B------:R3:W-:Y:S01]  /*24f0*/  UTMALDG.2D [UR8], [UR28], desc[UR24] ;  /* 0x000018081c0075b4 */ /* 0x0007e20008009000 */
[----:B------:R-:W-:Y:S01]  /*2500*/  R2UR UR23, R37 ;  /* 0x00000000251772ca */ /* 0x000fe200000e0000 */
[----:B------:R-:W-:Y:S01]  /*2510*/  UMOV UR18, UR11 ;  /* 0x0000000b00127c82 */ /* 0x000fe20008000000 */
[----:B------:R-:W-:Y:S02]  /*2520*/  R2UR UR16, R17 ;  /* 0x00000000111072ca */ /* 0x000fe400000e0000 */
[----:B------:R-:W-:Y:S02]  /*2530*/  R2UR UR20, R34 ;  /* 0x00000000221472ca */ /* 0x000fe400000e0000 */
[----:B------:R-:W-:Y:S01]  /*2540*/  R2UR UR21, R35 ;  /* 0x00000000231572ca */ /* 0x000fe200000e0000 */
[----:B------:R3:W-:Y:S01]  /*2550*/  UTMALDG.2D [UR4], [UR26], desc[UR24] ;  /* 0x000018041a0075b4 */ /* 0x0007e20008009000 */
[----:B------:R-:W-:Y:S01]  /*2560*/  R2UR UR12, R16 ;  /* 0x00000000100c72ca */ /* 0x000fe200000e0000 */
[----:B------:R-:W-:Y:S01]  /*2570*/  ULEA UR15, UR15, 0x1, 0x2 ;  /* 0x000000010f0f7891 */ /* 0x000fe2000f8e10ff */
[----:B------:R-:W-:Y:S05]  /*2580*/  R2UR UR14, R0 ;  /* 0x00000000000e72ca */ /* 0x000fea00000e0000 */
[----:B------:R3:W-:Y:S08]  /*2590*/  UTMALDG.2D [UR16], [UR22], desc[UR24] ;  /* 0x00001810160075b4 */ /* 0x0007f00008009000 */
[----:B------:R3:W-:Y:S01]  /*25a0*/  UTMALDG.2D [UR12], [UR20], desc[UR24] ;  /* 0x0000180c140075b4 */ /* 0x0007e20008009000 */
[----:B------:R3:W-:Y:S01]  /*25b0*/  SYNCS.ARRIVE.TRANS64 RZ, [R6+URZ+0x31800], R31 ;  /* 0x0318001f06ff79a7 */ /* 0x0007e200080000ff */
[----:B------:R-:W4:Y:S02]  /*25c0*/  SYNCS.PHASECHK.TRANS64.TRYWAIT P0, [R6+URZ+0x31828], RZ ;  /* 0x031828ff060075a7 */ /* 0x000f2400080011ff */
[----:B---34-:R-:W-:Y:S05]  /*25d0*/  @!P0 BRA `(.L_x_30) ;  /* 0x0000002800e08947 */ /* 0x018fea0003800000 */
.L_x_71:
        /* <DEDUP_REMOVED lines=17> */
[----:B------:R-:W5:Y:S02]  /*26f0*/  SYNCS.PHASECHK.TRANS64.TRYWAIT P0, [R6+URZ+0x31830], RZ ;  /* 0x031830ff060075a7 */ /* 0x000f6400080011ff */
[----:B----45:R-:W-:Y:S05]  /*2700*/  @!P0 BRA `(.L_x_31) ;  /* 0x0000002800a88947 */ /* 0x030fea0003800000 */
.L_x_72:
        /* <DEDUP_REMOVED lines=18> */
[----:B-1---5:R-:W-:Y:S05]  /*2830*/  @!P0 BRA `(.L_x_32) ;  /* 0x0000002800708947 */ /* 0x022fea0003800000 */
.L_x_73:
        /* <DEDUP_REMOVED lines=17> */
[----:B------:R-:W5:Y:S02]  /*2950*/  SYNCS.PHASECHK.TRANS64.TRYWAIT P0, [R6+URZ+0x31820], R8 ;  /* 0x03182008060075a7 */ /* 0x000f6400080011ff */
[----:B-1---5:R-:W-:Y:S05]  /*2960*/  @!P0 BRA `(.L_x_33) ;  /* 0x0000002800388947 */ /* 0x022fea0003800000 */
.L_x_74:
        /* <DEDUP_REMOVED lines=32> */
[----:B------:R-:W5:Y:S02]  /*2b70*/  SYNCS.PHASECHK.TRANS64.TRYWAIT P0, [R6+URZ+0x31828], R8 ;  /* 0x03182808060075a7 */ /* 0x000f6400080011ff */
[----:B-1---5:R-:W-:Y:S05]  /*2b80*/  @!P0 BRA `(.L_x_34) ;  /* 0x0000002400cc8947 */ /* 0x022fea0003800000 */
.L_x_75:
        /* <DEDUP_REMOVED lines=19> */
.L_x_76:
        /* <DEDUP_REMOVED lines=19> */
.L_x_77:
        /* <DEDUP_REMOVED lines=19> */
.L_x_78:
        /* <DEDUP_REMOVED lines=32> */
[----:B------:R-:W5:Y:S02]  /*3120*/  SYNCS.PHASECHK.TRANS64.TRYWAIT P0, [R6+URZ+0x31828], RZ ;  /* 0x031828ff060075a7 */ /* 0x000f6400080011ff */
[----:B-1---5:R-:W-:Y:S05]  /*3130*/  @!P0 BRA `(.L_x_38) ;  /* 0x0000002000c88947 */ /* 0x022fea0003800000 */
.L_x_79:
        /* <DEDUP_REMOVED lines=19> */
.L_x_80:
        /* <DEDUP_REMOVED lines=19> */
.L_x_81:
        /* <DEDUP_REMOVED lines=10> */
[----:B------:R-:W-:Y:S02]  /*3440*/  R2UR UR12, R38 ;  /* 0x00000000260c72ca */ /* 0x000fe400000e0000 */
[----:B------:R-:W-:Y:S02]  /*3450*/  R2UR UR13, R39 ;  /* 0x00000000270d72ca */ /* 0x000fe400000e0000 */
[----:B------:R-:W-:Y:S02]  /*3460*/  R2UR UR4, R2 ;  /* 0x00000000020472ca */ /* 0x000fe400000e0000 */
[----:B------:R-:W-:Y:S01]  /*3470*/  R2UR UR7, R32 ;  /* 0x00000000200772ca */ /* 0x000fe200000e0000 */
[----:B------:R-:W-:Y:S01]  /*3480*/  UMOV UR5, UR9 ;  /* 0x0000000900057c82 */ /* 0x000fe20008000000 */
[----:B------:R-:W-:Y:S03]  /*3490*/  ISETP.NE.AND P0, PT, R9, 0x1, PT ;  /* 0x000000010900780c */ /* 0x000fe60003f05270 */
[----:B------:R1:W-:Y:S08]  /*34a0*/  UTMALDG.2D [UR8], [UR16], desc[UR14] ;  /* 0x00000e08100075b4 */ /* 0x0003f00008009000 */
[----:B------:R1:W-:Y:S01]  /*34b0*/  UTMALDG.2D [UR4], [UR12], desc[UR14] ;  /* 0x00000e040c0075b4 */ /* 0x0003e20008009000 */
[----:B------:R1:W-:Y:S02]  /*34c0*/  SYNCS.ARRIVE.TRANS64 RZ, [R6+URZ+0x31818], R27 ;  /* 0x0318181b06ff79a7 */ /* 0x0003e400080000ff */
[----:B-1----:R-:W-:Y:S05]  /*34d0*/  @!P0 EXIT ;  /* 0x000000000000894d */ /* 0x002fea0003800000 */
[----:B------:R-:W-:Y:S02]  /*34e0*/  IADD3 R10, PT, PT, R10, 0x98, RZ ;  /* 0x000000980a0a7810 */ /* 0x000fe40007ffe0ff */
[----:B------:R-:W-:Y:S01]  /*34f0*/  IADD3 R11, PT, PT, R11, 0x98, RZ ;  /* 0x000000980b0b7810 */ /* 0x000fe20007ffe0ff */
[----:B------:R-:W-:Y:S06]  /*3500*/  BRA `(.L_x_41) ;  /* 0xffffffe400507947 */ /* 0x000fec000383ffff */
.L_x_13:
[----:B------:R-:W-:-:S04]  /*3510*/  LOP3.LUT R2, R21, 0xfffffffc, RZ, 0xc0, !PT ;  /* 0xfffffffc15027812 */ /* 0x000fc800078ec0ff */
[----:B------:R-:W-:-:S13]  /*3520*/  ISETP.NE.AND P0, PT, R2, 0x4, PT ;  /* 0x000000040200780c */ /* 0x000fda0003f05270 */
[----:B-1----:R-:W-:Y:S05]  /*3530*/  @P0 EXIT ;  /* 0x000000000000094d */ /* 0x002fea0003800000 */
[----:B------:R-:W1:Y:S01]  /*3540*/  S2R R2, SR_CgaCtaId ;  /* 0x0000000000027919 */ /* 0x000e620000008800 */
[----:B------:R-:W-:-:S04]  /*3550*/  MOV R3, 0x400 ;  /* 0x0000040000037802 */ /* 0x000fc80000000f00 */
[----:B-1----:R-:W-:-:S05]  /*3560*/  LEA R2, R2, R3, 0x18 ;  /* 0x0000000302027211 */ /* 0x002fca00078ec0ff */
[----:B------:R-:W1:Y:S02]  /*3570*/  LDS R3, [R2+0x31880] ;  /* 0x0318800002037984 */ /* 0x000e640000000800 */
[----:B-1----:R-:W-:-:S13]  /*3580*/  ISETP.NE.AND P0, PT, R3, RZ, PT ;  /* 0x000000ff0300720c */ /* 0x002fda0003f05270 */
[----:B------:R-:W-:Y:S05]  /*3590*/  @!P0 BRA `(.L_x_42) ;  /* 0x0000000000048947 */ /* 0x000fea0003800000 */
[----:B------:R-:W-:Y:S05]  /*35a0*/  BPT.TRAP 0x1 ;  /* 0x000000040000795c */ /* 0x000fea0000300000 */
.L_x_42:
[----:B------:R-:W1:Y:S01]  /*35b0*/  S2UR UR4, SR_CTAID.X ;  /* 0x00000000000479c3 */ /* 0x000e620000002500 */
[----:B------:R-:W-:Y:S02]  /*35c0*/  IADD3 R21, PT, PT, R21, -0x4, RZ ;  /* 0xfffffffc15157810 */ /* 0x000fe40007ffe0ff */
[----:B-1----:R-:W-:-:S13]  /*35d0*/  ISETP.LE.U32.AND P0, PT, R9, UR4, PT ;  /* 0x0000000409007c0c */ /* 0x002fda000bf03070 */
[----:B------:R-:W-:Y:S05]  /*35e0*/  @P0 BRA `(.L_x_43) ;  /* 0x0000001400640947 */ /* 0x000fea0003800000 */
[----:B------:R-:W-:Y:S02]  /*35f0*/  IMAD.U32 R35, RZ, RZ, UR4 ;  /* 0x00000004ff237e24 */ /* 0x000fe4000f8e00ff */
[----:B------:R-:W-:Y:S02]  /*3600*/  IMAD.SHL.U32 R33, R0, 0x10, RZ ;  /* 0x0000001000217824 */ /* 0x000fe400078e00ff */
[----:B------:R-:W-:Y:S01]  /*3610*/  IMAD R34, R21, 0x20, R0 ;  /* 0x0000002015227824 */ /* 0x000fe200078e0200 */
[----:B------:R-:W-:Y:S01]  /*3620*/  LOP3.LUT R24, RZ, R35, RZ, 0x33, !PT ;  /* 0x00000023ff187212 */ /* 0x000fe200078e33ff */
[----:B------:R-:W-:Y:S01]  /*3630*/  IMAD.MOV.U32 R23, RZ, RZ, RZ ;  /* 0x000000ffff177224 */ /* 0x000fe200078e00ff */
[----:B------:R-:W-:Y:S01]  /*3640*/  LOP3.LUT R33, R33, 0x70, RZ, 0xc0, !PT ;  /* 0x0000007021217812 */ /* 0x000fe200078ec0ff */
[----:B------:R-:W-:Y:S01]  /*3650*/  IMAD.MOV.U32 R22, RZ, RZ, -0x1 ;  /* 0xffffffffff167424 */ /* 0x000fe200078e00ff */
[----:B------:R-:W-:Y:S01]  /*3660*/  PRMT R25, R35, 0x7610, R25 ;  /* 0x0000761023197816 */ /* 0x000fe20000000019 */
[----:B------:R-:W-:Y:S01]  /*3670*/  IMAD.IADD R24, R9, 0x1, R24 ;  /* 0x0000000109187824 */ /* 0x000fe200078e0218 */
[C---:B------:R-:W-:Y:S01]  /*3680*/  LOP3.LUT R32, R33.reuse, 0x10, RZ, 0x3c, !PT ;  /* 0x0000001021207812 */ /* 0x040fe200078e3cff */
[----:B------:R-:W-:Y:S01]  /*3690*/  IMAD.SHL.U32 R34, R34, 0x80, RZ ;  /* 0x0000008022227824 */ /* 0x000fe200078e00ff */
[----:B------:R-:W-:-:S02]  /*36a0*/  LOP3.LUT R31, R33, 0x20, RZ, 0x3c, !PT ;  /* 0x00000020211f7812 */ /* 0x000fc400078e3cff */
[----:B------:R-:W-:Y:S02]  /*36b0*/  SHF.R.U32.HI R24, RZ, 0x3, R24 ;  /* 0x00000003ff187819 */ /* 0x000fe40000011618 */
[C---:B------:R-:W-:Y:S02]  /*36c0*/  LOP3.LUT R30, R33.reuse, 0x30, RZ, 0x3c, !PT ;  /* 0x00000030211e7812 */ /* 0x040fe400078e3cff */
[C---:B------:R-:W-:Y:S01]  /*36d0*/  LOP3.LUT R29, R33.reuse, 0x40, RZ, 0x3c, !PT ;  /* 0x00000040211d7812 */ /* 0x040fe200078e3cff */
[----:B------:R-:W-:Y:S01]  /*36e0*/  IMAD.HI.U32 R24, R24, 0x1af286bd, RZ ;  /* 0x1af286bd18187827 */ /* 0x000fe200078e00ff */
[C---:B------:R-:W-:Y:S02]  /*36f0*/  LOP3.LUT R28, R33.reuse, 0x50, RZ, 0x3c, !PT ;  /* 0x00000050211c7812 */ /* 0x040fe400078e3cff */
[----:B------:R-:W-:Y:S02]  /*3700*/  LOP3.LUT R27, R33, 0x60, RZ, 0x3c, !PT ;  /* 0x00000060211b7812 */ /* 0x000fe400078e3cff */
[----:B------:R-:W-:-:S02]  /*3710*/  SHF.R.U32.HI R24, RZ, 0x1, R24 ;  /* 0x00000001ff187819 */ /* 0x000fc40000011618 */
[----:B------:R-:W-:-:S03]  /*3720*/  LOP3.LUT R26, R33, 0x70, RZ, 0x3c, !PT ;  /* 0x00000070211a7812 */ /* 0x000fc600078e3cff */
[----:B------:R-:W-:-:S07]  /*3730*/  IMAD.MOV R24, RZ, RZ, -R24 ;  /* 0x000000ffff187224 */ /* 0x000fce00078e0a18 */
.L_x_54:
[----:B------:R-:W-:Y:S01]  /*3740*/  SHF.R.U32.HI R37, RZ, 0x5, R35 ;  /* 0x00000005ff257819 */ /* 0x000fe20000011623 */
[----:B------:R-:W-:Y:S01]  /*3750*/  VIADD R24, R24, 0x1 ;  /* 0x0000000118187836 */ /* 0x000fe20000000000 */
[----:B------:R-:W-:Y:S05]  /*3760*/  YIELD ;  /* 0x0000000000007946 */ /* 0x000fea0003800000 */
[----:B------:R-:W-:Y:S01]  /*3770*/  IMAD.HI.U32 R37, R37, 0xd79435f, RZ ;  /* 0x0d79435f25257827 */ /* 0x000fe200078e00ff */
[----:B------:R-:W-:Y:S02]  /*3780*/  ISETP.NE.AND P2, PT, R21, RZ, PT ;  /* 0x000000ff1500720c */ /* 0x000fe40003f45270 */
[----:B------:R-:W-:Y:S01]  /*3790*/  ISETP.NE.AND P0, PT, R24, 0x1, PT ;  /* 0x000000011800780c */ /* 0x000fe20003f05270 */
[C---:B------:R-:W-:Y:S01]  /*37a0*/  IMAD R44, R37.reuse, -0x10, R20 ;  /* 0xfffffff0252c7824 */ /* 0x040fe200078e0214 */
[----:B------:R-:W-:Y:S01]  /*37b0*/  PRMT R0, R37, 0x9910, RZ ;  /* 0x0000991025007816 */ /* 0x000fe200000000ff */
[----:B------:R-:W-:Y:S01]  /*37c0*/  VIADD R22, R22, 0x1 ;  /* 0x0000000116167836 */ /* 0x000fe20000000000 */
[----:B-1----:R-:W-:-:S02]  /*37d0*/  MOV R3, 0x3860 ;  /* 0x0000386000037802 */ /* 0x002fc40000000f00 */
[----:B------:R-:W-:Y:S01]  /*37e0*/  VIMNMX.U32 R44, PT, PT, R44, 0x10, PT ;  /* 0x000000102c2c7848 */ /* 0x000fe20003fe0000 */
[----:B------:R-:W-:-:S04]  /*37f0*/  IMAD R0, R0, 0x260, RZ ;  /* 0x0000026000007824 */ /* 0x000fc800078e02ff */
[----:B------:R-:W-:Y:S02]  /*3800*/  IMAD.MOV R39, RZ, RZ, -R0 ;  /* 0x000000ffff277224 */ /* 0x000fe400078e0a00 */
[----:B------:R-:W-:-:S03]  /*3810*/  IMAD.MOV.U32 R12, RZ, RZ, R44 ;  /* 0x000000ffff0c7224 */ /* 0x000fc600078e002c */
[----:B------:R-:W-:-:S05]  /*3820*/  PRMT R39, R39, 0x7710, RZ ;  /* 0x0000771027277816 */ /* 0x000fca00000000ff */
[----:B------:R-:W-:-:S05]  /*3830*/  IMAD.IADD R39, R39, 0x1, R25 ;  /* 0x0000000127277824 */ /* 0x000fca00078e0219 */
[----:B------:R-:W-:Y:S02]  /*3840*/  LOP3.LUT R7, R39, 0xffff, RZ, 0xc0, !PT ;  /* 0x0000ffff27077812 */ /* 0x000fe400078ec0ff */
[----:B------:R-:W-:Y:S05]  /*3850*/  CALL.REL.NOINC `($__internal_3_$__cuda_sm20_div_u16) ;  /* 0x0000001c00787944 */ /* 0x000fea0003c00000 */
[C---:B------:R-:W-:Y:S01]  /*3860*/  IMAD.SHL.U32 R3, R22.reuse, 0x8, RZ ;  /* 0x0000000816037824 */ /* 0x040fe200078e00ff */
[----:B------:R-:W-:Y:S02]  /*3870*/  SHF.R.U32.HI R4, RZ, 0x1, R22 ;  /* 0x00000001ff047819 */ /* 0x000fe40000011616 */
[----:B------:R-:W-:Y:S02]  /*3880*/  LOP3.LUT R36, R22, 0x1, RZ, 0xc0, !PT ;  /* 0x0000000116247812 */ /* 0x000fe400078ec0ff */
[----:B------:R-:W-:Y:S02]  /*3890*/  LOP3.LUT R3, R3, 0x8, RZ, 0xc0, !PT ;  /* 0x0000000803037812 */ /* 0x000fe400078ec0ff */
[----:B------:R-:W-:Y:S01]  /*38a0*/  LOP3.LUT R4, R4, 0x1, RZ, 0xc0, !PT ;  /* 0x0000000104047812 */ /* 0x000fe200078ec0ff */
[----:B------:R-:W-:Y:S02]  /*38b0*/  IMAD R36, R36, 0xc0, RZ ;  /* 0x000000c024247824 */ /* 0x000fe400078e02ff */
[----:B------:R-:W-:-:S02]  /*38c0*/  IMAD.IADD R3, R2, 0x1, R3 ;  /* 0x0000000102037824 */ /* 0x000fc400078e0203 */
[----:B------:R-:W-:-:S04]  /*38d0*/  IMAD.U32 R4, R4, -0x80000000, RZ ;  /* 0x8000000004047824 */ /* 0x000fc800078e00ff */
[----:B------:R-:W1:Y:S02]  /*38e0*/  SYNCS.PHASECHK.TRANS64.TRYWAIT P1, [R3+URZ+0x31860], R4 ;  /* 0x03186004030075a7 */ /* 0x000e6400080211ff */
[----:B-1----:R-:W-:Y:S05]  /*38f0*/  @!P1 BRA `(.L_x_44) ;  /* 0x0000001c00149947 */ /* 0x002fea0003800000 */
.L_x_83:
[----:B------:R-:W-:Y:S01]  /*3900*/  NOP ;  /* 0x0000000000007918 */ /* 0x000fe20000000000 */
[----:B------:R-:W-:Y:S05]  /*3910*/  @P2 BRA `(.L_x_45) ;  /* 0x0000000000042947 */ /* 0x000fea0003800000 */
[----:B------:R-:W-:-:S04]  /*3920*/  DEPBAR.LE SB0, 0x1 ;  /* 0x000080400000791a */ /* 0x000fc80000000000 */
.L_x_45:
[----:B------:R-:W-:Y:S05]  /*3930*/  WARPSYNC.ALL ;  /* 0x0000000000007948 */ /* 0x000fea0003800000 */
[----:B------:R-:W-:Y:S01]  /*3940*/  NOP ;  /* 0x0000000000007918 */ /* 0x000fe20000000000 */
[----:B------:R-:W-:Y:S01]  /*3950*/  BAR.SYNC.DEFER_BLOCKING 0x8, 0x80 ;  /* 0x0202000000007b1d */ /* 0x000fe20000010000 */
[C---:B------:R-:W-:Y:S01]  /*3960*/  R2UR UR5, R36.reuse ;  /* 0x00000000240572ca */ /* 0x040fe200000e0000 */
[----:B------:R-:W-:Y:S01]  /*3970*/  IMAD R38, R23, 0x4000, R34 ;  /* 0x0000400017267824 */ /* 0x000fe200078e0222 */
[----:B------:R-:W-:Y:S02]  /*3980*/  R2UR UR4, R36 ;  /* 0x00000000240472ca */ /* 0x000fe400000e0000 */
[----:B------:R-:W-:-:S02]  /*3990*/  PRMT R44, R44, 0x9910, RZ ;  /* 0x000099102c2c7816 */ /* 0x000fc400000000ff */
[----:B------:R-:W-:-:S07]  /*39a0*/  ISETP.NE.AND P1, PT, R21, RZ, PT ;  /* 0x000000ff1500720c */ /* 0x000fce0003f25270 */
[----:B------:R-:W2:Y:S01]  /*39b0*/  LDTM.x8 R12, tmem[UR5] ;  /* 0x00000005000c79ee */ /* 0x000ea200081c0000 */
[C---:B------:R-:W-:Y:S01]  /*39c0*/  R2UR UR5, R36.reuse ;  /* 0x00000000240572ca */ /* 0x040fe200000e0000 */
[----:B------:R-:W-:Y:S01]  /*39d0*/  NOP ;  /* 0x0000000000007918 */ /* 0x000fe20000000000 */
[----:B-12---:R-:W1:Y:S01]  /*39e0*/  LDTM.x8 R4, tmem[UR4+0x8] ;  /* 0x00000804000479ee */ /* 0x006e6200081c0000 */
[----:B------:R-:W-:Y:S02]  /*39f0*/  R2UR UR4, R36 ;  /* 0x00000000240472ca */ /* 0x000fe400000e0000 */
[----:B------:R-:W-:Y:S02]  /*3a00*/  F2FP.BF16.F32.PACK_AB R12, R13, R12 ;  /* 0x0000000c0d0c723e */ /* 0x000fe400000010ff */
[----:B------:R-:W-:Y:S02]  /*3a10*/  F2FP.BF16.F32.PACK_AB R13, R15, R14 ;  /* 0x0000000e0f0d723e */ /* 0x000fe400000010ff */
[----:B------:R-:W-:-:S02]  /*3a20*/  F2FP.BF16.F32.PACK_AB R14, R17, R16 ;  /* 0x00000010110e723e */ /* 0x000fc400000010ff */
[----:B------:R-:W-:Y:S02]  /*3a30*/  F2FP.BF16.F32.PACK_AB R15, R19, R18 ;  /* 0x00000012130f723e */ /* 0x000fe400000010ff */
[----:B------:R-:W-:Y:S02]  /*3a40*/  IADD3 R16, PT, PT, R2, R38, R33 ;  /* 0x0000002602107210 */ /* 0x000fe40007ffe021 */
[----:B-1----:R-:W-:Y:S02]  /*3a50*/  F2FP.BF16.F32.PACK_AB R4, R5, R4 ;  /* 0x000000040504723e */ /* 0x002fe400000010ff */
[----:B------:R-:W-:Y:S01]  /*3a60*/  F2FP.BF16.F32.PACK_AB R5, R7, R6 ;  /* 0x000000060705723e */ /* 0x000fe200000010ff */
[----:B------:R1:W-:Y:S01]  /*3a70*/  STS.128 [R16], R12 ;  /* 0x0000000c10007388 */ /* 0x0003e20000000c00 */
[----:B------:R-:W-:Y:S01]  /*3a80*/  F2FP.BF16.F32.PACK_AB R6, R9, R8 ;  /* 0x000000080906723e */ /* 0x000fe200000010ff */
[----:B------:R-:W-:Y:S01]  /*3a90*/  NOP ;  /* 0x0000000000007918 */ /* 0x000fe20000000000 */
[----:B------:R-:W-:-:S02]  /*3aa0*/  F2FP.BF16.F32.PACK_AB R7, R11, R10 ;  /* 0x0000000a0b07723e */ /* 0x000fc400000010ff */
[----:B------:R-:W-:-:S05]  /*3ab0*/  IADD3 R8, PT, PT, R2, R38, R32 ;  /* 0x0000002602087210 */ /* 0x000fca0007ffe020 */
[----:B------:R2:W-:Y:S01]  /*3ac0*/  STS.128 [R8], R4 ;  /* 0x0000000408007388 */ /* 0x0005e20000000c00 */
[----:B-1----:R-:W2:Y:S01]  /*3ad0*/  LDTM.x8 R12, tmem[UR5+0x10] ;  /* 0x00001005000c79ee */ /* 0x002ea200081c0000 */
[----:B------:R-:W-:Y:S01]  /*3ae0*/  NOP ;  /* 0x0000000000007918 */ /* 0x000fe20000000000 */
[C---:B------:R-:W-:Y:S01]  /*3af0*/  R2UR UR5, R36.reuse ;  /* 0x00000000240572ca */ /* 0x040fe200000e0000 */
[----:B--2---:R-:W1:Y:S01]  /*3b00*/  LDTM.x8 R4, tmem[UR4+0x18] ;  /* 0x00001804000479ee */ /* 0x004e6200081c0000 */
        /* <DEDUP_REMOVED lines=23> */
[----:B-1----:R-:W-:Y:S02]  /*3c80*/  F2FP.BF16.F32.PACK_AB R40, R5, R4 ;  /* 0x000000040528723e */ /* 0x002fe400000010ff */
[C---:B------:R-:W-:Y:S02]  /*3c90*/  IADD3 R4, PT, PT, R2.reuse, R38, R29 ;  /* 0x0000002602047210 */ /* 0x040fe40007ffe01d */
[----:B------:R-:W-:Y:S02]  /*3ca0*/  F2FP.BF16.F32.PACK_AB R41, R7, R6 ;  /* 0x000000060729723e */ /* 0x000fe400000010ff */
[----:B------:R-:W-:Y:S01]  /*3cb0*/  F2FP.BF16.F32.PACK_AB R42, R9, R8 ;  /* 0x00000008092a723e */ /* 0x000fe200000010ff */
[----:B------:R1:W-:Y:S01]  /*3cc0*/  STS.128 [R4], R12 ;  /* 0x0000000c04007388 */ /* 0x0003e20000000c00 */
[----:B------:R-:W-:Y:S01]  /*3cd0*/  F2FP.BF16.F32.PACK_AB R43, R11, R10 ;  /* 0x0000000a0b2b723e */ /* 0x000fe200000010ff */
[----:B------:R-:W-:Y:S01]  /*3ce0*/  NOP ;  /* 0x0000000000007918 */ /* 0x000fe20000000000 */
[----:B------:R-:W-:-:S05]  /*3cf0*/  IADD3 R5, PT, PT, R2, R38, R28 ;  /* 0x0000002602057210 */ /* 0x000fca0007ffe01c */
[----:B------:R2:W-:Y:S01]  /*3d00*/  STS.128 [R5], R40 ;  /* 0x0000002805007388 */ /* 0x0005e20000000c00 */
[----:B-1----:R-:W2:Y:S01]  /*3d10*/  LDTM.x8 R12, tmem[UR5+0x30] ;  /* 0x00003005000c79ee */ /* 0x002ea200081c0000 */
[----:B------:R-:W-:Y:S01]  /*3d20*/  NOP ;  /* 0x0000000000007918 */ /* 0x000fe20000000000 */
[----:B--2---:R-:W1:Y:S01]  /*3d30*/  LDTM.x8 R4, tmem[UR4+0x38] ;  /* 0x00003804000479ee */ /* 0x004e6200081c0000 */
[C---:B------:R-:W-:Y:S01]  /*3d40*/  PRMT R40, R0.reuse, 0x9910, RZ ;  /* 0x0000991000287816 */ /* 0x040fe200000000ff */
[----:B------:R-:W-:Y:S01]  /*3d50*/  IMAD.MOV.U32 R41, RZ, RZ, R44 ;  /* 0x000000ffff297224 */ /* 0x000fe200078e002c */
[----:B------:R-:W-:-:S03]  /*3d60*/  LOP3.LUT R0, R0, 0xffff, RZ, 0xc0, !PT ;  /* 0x0000ffff00007812 */ /* 0x000fc600078ec0ff */
[----:B------:R-:W-:-:S04]  /*3d70*/  IMAD R40, R40, R41, RZ ;  /* 0x0000002928287224 */ /* 0x000fc800078e02ff */
[----:B------:R-:W-:-:S05]  /*3d80*/  IMAD.MOV R40, RZ, RZ, -R40 ;  /* 0x000000ffff287224 */ /* 0x000fca00078e0a28 */
[----:B------:R-:W-:Y:S02]  /*3d90*/  PRMT R40, R40, 0x7710, RZ ;  /* 0x0000771028287816 */ /* 0x000fe400000000ff */
[----:B------:R-:W-:Y:S02]  /*3da0*/  F2FP.BF16.F32.PACK_AB R12, R13, R12 ;  /* 0x0000000c0d0c723e */ /* 0x000fe400000010ff */
[----:B------:R-:W-:Y:S01]  /*3db0*/  F2FP.BF16.F32.PACK_AB R13, R15, R14 ;  /* 0x0000000e0f0d723e */ /* 0x000fe200000010ff */
[----:B------:R-:W-:Y:S01]  /*3dc0*/  IMAD.IADD R39, R39, 0x1, R40 ;  /* 0x0000000127277824 */ /* 0x000fe200078e0228 */
[----:B------:R-:W-:Y:S02]  /*3dd0*/  F2FP.BF16.F32.PACK_AB R14, R17, R16 ;  /* 0x00000010110e723e */ /* 0x000fe400000010ff */
[----:B------:R-:W-:Y:S02]  /*3de0*/  F2FP.BF16.F32.PACK_AB R15, R19, R18 ;  /* 0x00000012130f723e */ /* 0x000fe400000010ff */
[----:B-1----:R-:W-:-:S02]  /*3df0*/  F2FP.BF16.F32.PACK_AB R4, R5, R4 ;  /* 0x000000040504723e */ /* 0x002fc400000010ff */
[----:B------:R-:W-:Y:S02]  /*3e00*/  F2FP.BF16.F32.PACK_AB R5, R7, R6 ;  /* 0x000000060705723e */ /* 0x000fe400000010ff */
[----:B------:R-:W-:Y:S02]  /*3e10*/  F2FP.BF16.F32.PACK_AB R6, R9, R8 ;  /* 0x000000080906723e */ /* 0x000fe400000010ff */
[C---:B------:R-:W-:Y:S02]  /*3e20*/  IADD3 R8, PT, PT, R2.reuse, R38, R27 ;  /* 0x0000002602087210 */ /* 0x040fe40007ffe01b */
[----:B------:R-:W-:Y:S02]  /*3e30*/  F2FP.BF16.F32.PACK_AB R7, R11, R10 ;  /* 0x0000000a0b07723e */ /* 0x000fe400000010ff */
[----:B------:R-:W-:Y:S01]  /*3e40*/  IADD3 R38, PT, PT, R2, R38, R26 ;  /* 0x0000002602267210 */ /* 0x000fe20007ffe01a */
[----:B------:R-:W-:Y:S01]  /*3e50*/  STS.128 [R8], R12 ;  /* 0x0000000c08007388 */ /* 0x000fe20000000c00 */
[----:B------:R-:W-:Y:S01]  /*3e60*/  NOP ;  /* 0x0000000000007918 */ /* 0x000fe20000000000 */
[----:B------:R-:W-:-:S02]  /*3e70*/  LOP3.LUT R39, R39, 0xffff, RZ, 0xc0, !PT ;  /* 0x0000ffff27277812 */ /* 0x000fc400078ec0ff */
[----:B------:R1:W-:Y:S03]  /*3e80*/  STS.128 [R38], R4 ;  /* 0x0000000426007388 */ /* 0x0003e60000000c00 */
[----:B------:R-:W-:Y:S01]  /*3e90*/  IMAD R39, R37, 0x10, R39 ;  /* 0x0000001025277824 */ /* 0x000fe200078e0227 */
[----:B------:R2:W-:Y:S06]  /*3ea0*/  MEMBAR.ALL.CTA ;  /* 0x0000000000007992 */ /* 0x0005ec0000008000 */
[----:B--2---:R-:W2:Y:S01]  /*3eb0*/  FENCE.VIEW.ASYNC.S ;  /* 0x00000000000073c6 */ /* 0x004ea20000000000 */
[----:B------:R-:W-:-:S02]  /*3ec0*/  IMAD R37, R0, 0xc0, RZ ;  /* 0x000000c000257824 */ /* 0x000fc400078e02ff */
[----:B-1----:R-:W-:Y:S01]  /*3ed0*/  IMAD.SHL.U32 R38, R39, 0x80, RZ ;  /* 0x0000008027267824 */ /* 0x002fe200078e00ff */
[----:B--2---:R-:W-:Y:S06]  /*3ee0*/  BAR.SYNC.DEFER_BLOCKING 0x8, 0x80 ;  /* 0x0202000000007b1d */ /* 0x004fec0000010000 */
[----:B------:R-:W-:Y:S05]  /*3ef0*/  @P1 BRA `(.L_x_46) ;  /* 0x0000000000381947 */ /* 0x000fea0003800000 */
[----:B------:R-:W-:Y:S01]  /*3f00*/  ELECT P2, URZ, PT ;  /* 0x0000000000ff782f */ /* 0x000fe20003840000 */
[----:B------:R-:W-:-:S12]  /*3f10*/  BSSY.RECONVERGENT B0, `(.L_x_46) ;  /* 0x000000c000007945 */ /* 0x000fd80003800200 */
[----:B------:R-:W-:Y:S05]  /*3f20*/  @!P2 BRA `(.L_x_47) ;  /* 0x000000000028a947 */ /* 0x000fea0003800000 */
[----:B------:R-:W1:Y:S01]  /*3f30*/  LDCU.64 UR8, c[0x0][0x348] ;  /* 0x00006900ff0877ac */ /* 0x000e620008000a00 */
[----:B------:R-:W-:Y:S02]  /*3f40*/  R2UR UR7, R23 ;  /* 0x00000000170772ca */ /* 0x000fe400000e0000 */
[----:B------:R-:W-:Y:S02]  /*3f50*/  R2UR UR4, R2 ;  /* 0x00000000020472ca */ /* 0x000fe400000e0000 */
[----:B------:R-:W-:Y:S02]  /*3f60*/  R2UR UR5, R37 ;  /* 0x00000000250572ca */ /* 0x000fe400000e0000 */
[----:B------:R-:W-:-:S09]  /*3f70*/  R2UR UR6, R38 ;  /* 0x00000000260672ca */ /* 0x000fd200000e0000 */
[----:B------:R-:W-:Y:S02]  /*3f80*/  ULEA UR4, UR7, UR4, 0xe ;  /* 0x0000000407047291 */ /* 0x000fe4000f8e70ff */
[----:B-1----:R-:W-:-:S04]  /*3f90*/  UIADD3 UR8, UP0, UPT, UR8, 0x240, URZ ;  /* 0x0000024008087890 */ /* 0x002fc8000ff1e0ff */
[----:B------:R-:W-:-:S09]  /*3fa0*/  UIADD3.X UR9, UPT, UPT, URZ, UR9, URZ, UP0, !UPT ;  /* 0x00000009ff097290 */ /* 0x000fd200087fe4ff */
[----:B------:R1:W-:Y:S02]  /*3fb0*/  UTMASTG.2D [UR4], [UR8] ;  /* 0x00000004080073b5 */ /* 0x0003e40008008000 */
[----:B-1----:R0:W-:Y:S02]  /*3fc0*/  UTMACMDFLUSH ;  /* 0x00000000000079b7 */ /* 0x0021e40000000000 */
.L_x_47:
[----:B------:R-:W-:Y:S05]  /*3fd0*/  BSYNC.RECONVERGENT B0 ;  /* 0x0000000000007941 */ /* 0x000fea0003800200 */
.L_x_46:
[----:B------:R-:W-:Y:S05]  /*3fe0*/  @P1 BRA `(.L_x_48) ;  /* 0x0000000000041947 */ /* 0x000fea0003800000 */
[----:B------:R-:W-:-:S04]  /*3ff0*/  DEPBAR.LE SB0, 0x1 ;  /* 0x000080400000791a */ /* 0x000fc80000000000 */
.L_x_48:
[----:B------:R-:W-:Y:S01]  /*4000*/  BAR.SYNC.DEFER_BLOCKING 0x8, 0x80 ;  /* 0x0202000000007b1d */ /* 0x000fe20000010000 */
[C---:B------:R-:W-:Y:S02]  /*4010*/  R2UR UR5, R36.reuse ;  /* 0x00000000240572ca */ /* 0x040fe400000e0000 */
[----:B------:R-:W-:Y:S02]  /*4020*/  R2UR UR4, R36 ;  /* 0x00000000240472ca */ /* 0x000fe400000e0000 */
[----:B------:R-:W-:-:S04]  /*4030*/  LOP3.LUT R0, R23, 0x1, RZ, 0xc0, !PT ;  /* 0x0000000117007812 */ /* 0x000fc800078ec0ff */
[----:B------:R-:W-:-:S05]  /*4040*/  LOP3.LUT R23, R0, 0x1, RZ, 0x3c, !PT ;  /* 0x0000000100177812 */ /* 0x000fca00078e3cff */
[----:B------:R-:W1:Y:S01]  /*4050*/  LDTM.x8 R12, tmem[UR5+0x40] ;  /* 0x00004005000c79ee */ /* 0x000e6200081c0000 */
[----:B------:R-:W-:Y:S01]  /*4060*/  IMAD R39, R23, 0x4000, R34 ;  /* 0x0000400017277824 */ /* 0x000fe200078e0222 */
[----:B------:R-:W-:Y:S01]  /*4070*/  NOP ;  /* 0x0000000000007918 */ /* 0x000fe20000000000 */
[----:B-1----:R-:W1:Y:S01]  /*4080*/  LDTM.x8 R4, tmem[UR4+0x48] ;  /* 0x00004804000479ee */ /* 0x002e6200081c0000 */
[----:B------:R-:W-:Y:S02]  /*4090*/  F2FP.BF16.F32.PACK_AB R12, R13, R12 ;  /* 0x0000000c0d0c723e */ /* 0x000fe400000010ff */
[----:B------:R-:W-:Y:S02]  /*40a0*/  F2FP.BF16.F32.PACK_AB R13, R15, R14 ;  /* 0x0000000e0f0d723e */ /* 0x000fe400000010ff */
[----:B------:R-:W-:Y:S02]  /*40b0*/  F2FP.BF16.F32.PACK_AB R14, R17, R16 ;  /* 0x00000010110e723e */ /* 0x000fe400000010ff */
[----:B------:R-:W-:-:S02]  /*40c0*/  F2FP.BF16.F32.PACK_AB R15, R19, R18 ;  /* 0x00000012130f723e */ /* 0x000fc400000010ff */
[CC--:B------:R-:W-:Y:S02]  /*40d0*/  IADD3 R16, PT, PT, R2.reuse, R39.reuse, R33 ;  /* 0x0000002702107210 */ /* 0x0c0fe40007ffe021 */
[----:B-1----:R-:W-:Y:S02]  /*40e0*/  F2FP.BF16.F32.PACK_AB R4, R5, R4 ;  /* 0x000000040504723e */ /* 0x002fe400000010ff */
[----:B------:R-:W-:Y:S01]  /*40f0*/  F2FP.BF16.F32.PACK_AB R5, R7, R6 ;  /* 0x000000060705723e */ /* 0x000fe200000010ff */
[----:B------:R1:W-:Y:S01]  /*4100*/  STS.128 [R16], R12 ;  /* 0x0000000c10007388 */ /* 0x0003e20000000c00 */
[----:B------:R-:W-:Y:S01]  /*4110*/  F2FP.BF16.F32.PACK_AB R6, R9, R8 ;  /* 0x000000080906723e */ /* 0x000fe200000010ff */
[----:B------:R-:W-:Y:S01]  /*4120*/  NOP ;  /* 0x0000000000007918 */ /* 0x000fe20000000000 */
[----:B------:R-:W-:Y:S02]  /*4130*/  F2FP.BF16.F32.PACK_AB R7, R11, R10 ;  /* 0x0000000a0b07723e */ /* 0x000fe400000010ff */
[----:B------:R-:W-:-:S05]  /*4140*/  IADD3 R8, PT, PT, R2, R39, R32 ;  /* 0x0000002702087210 */ /* 0x000fca0007ffe020 */
[----:B------:R2:W-:Y:S01]  /*4150*/  STS.128 [R8], R4 ;  /* 0x0000000408007388 */ /* 0x0005e20000000c00 */
[----:B-1----:R-:W2:Y:S01]  /*4160*/  LDTM.x8 R12, tmem[UR5+0x50] ;  /* 0x00005005000c79ee */ /* 0x002ea200081c0000 */
[----:B------:R-:W-:Y:S01]  /*4170*/  NOP ;  /* 0x0000000000007918 */ /* 0x000fe20000000000 */
[----:B--2---:R-:W1:Y:S01]  /*4180*/  LDTM.x8 R4, tmem[UR4+0x58] ;  /* 0x00005804000479ee */ /* 0x004e6200081c0000 */
        /* <DEDUP_REMOVED lines=36> */
[----:B-1----:R-:W-:Y:S02]  /*43d0*/  F2FP.BF16.F32.PACK_AB R4, R5, R4 ;  /* 0x000000040504723e */ /* 0x002fe400000010ff */
[----:B------:R-:W-:Y:S02]  /*43e0*/  F2FP.BF16.F32.PACK_AB R5, R7, R6 ;  /* 0x000000060705723e */ /* 0x000fe400000010ff */
[----:B------:R-:W-:Y:S02]  /*43f0*/  F2FP.BF16.F32.PACK_AB R6, R9, R8 ;  /* 0x000000080906723e */ /* 0x000fe400000010ff */
[CC--:B------:R-:W-:Y:S02]  /*4400*/  IADD3 R8, PT, PT, R2.reuse, R39.reuse, R27 ;  /* 0x0000002702087210 */ /* 0x0c0fe40007ffe01b */
[----:B------:R-:W-:Y:S02]  /*4410*/  F2FP.BF16.F32.PACK_AB R7, R11, R10 ;  /* 0x0000000a0b07723e */ /* 0x000fe400000010ff */
[----:B------:R-:W-:Y:S01]  /*4420*/  IADD3 R39, PT, PT, R2, R39, R26 ;  /* 0x0000002702277210 */ /* 0x000fe20007ffe01a */
[----:B------:R1:W-:Y:S01]  /*4430*/  STS.128 [R8], R40 ;  /* 0x0000002808007388 */ /* 0x0003e20000000c00 */
[----:B------:R-:W-:-:S03]  /*4440*/  NOP ;  /* 0x0000000000007918 */ /* 0x000fc60000000000 */
[----:B------:R1:W-:Y:S01]  /*4450*/  STS.128 [R39], R4 ;  /* 0x0000000427007388 */ /* 0x0003e20000000c00 */
[----:B------:R2:W-:Y:S06]  /*4460*/  MEMBAR.ALL.CTA ;  /* 0x0000000000007992 */ /* 0x0005ec0000008000 */
[----:B--2---:R-:W2:Y:S02]  /*4470*/  FENCE.VIEW.ASYNC.S ;  /* 0x00000000000073c6 */ /* 0x004ea40000000000 */
[----:B--2---:R-:W-:Y:S06]  /*4480*/  BAR.SYNC.DEFER_BLOCKING 0x8, 0x80 ;  /* 0x0202000000007b1d */ /* 0x004fec0000010000 */
[----:B------:R-:W-:Y:S05]  /*4490*/  @P1 BRA `(.L_x_49) ;  /* 0x0000000000401947 */ /* 0x000fea0003800000 */
[----:B------:R-:W-:Y:S01]  /*44a0*/  ELECT P2, URZ, PT ;  /* 0x0000000000ff782f */ /* 0x000fe20003840000 */
[----:B------:R-:W-:-:S12]  /*44b0*/  BSSY.RECONVERGENT B0, `(.L_x_50) ;  /* 0x000000d000007945 */ /* 0x000fd80003800200 */
[----:B------:R-:W-:Y:S05]  /*44c0*/  @!P2 BRA `(.L_x_51) ;  /* 0x00000000002ca947 */ /* 0x000fea0003800000 */
[----:B------:R-:W2:Y:S01]  /*44d0*/  LDCU.64 UR8, c[0x0][0x348] ;  /* 0x00006900ff0877ac */ /* 0x000ea20008000a00 */
[----:B------:R-:W-:Y:S02]  /*44e0*/  R2UR UR7, R23 ;  /* 0x00000000170772ca */ /* 0x000fe400000e0000 */
[----:B------:R-:W-:Y:S02]  /*44f0*/  R2UR UR4, R2 ;  /* 0x00000000020472ca */ /* 0x000fe400000e0000 */
[----:B------:R-:W-:Y:S02]  /*4500*/  R2UR UR5, R37 ;  /* 0x00000000250572ca */ /* 0x000fe400000e0000 */
[----:B------:R-:W-:-:S09]  /*4510*/  R2UR UR6, R38 ;  /* 0x00000000260672ca */ /* 0x000fd200000e0000 */
[----:B------:R-:W-:Y:S02]  /*4520*/  ULEA UR4, UR7, UR4, 0xe ;  /* 0x0000000407047291 */ /* 0x000fe4000f8e70ff */
[----:B--2---:R-:W-:Y:S02]  /*4530*/  UIADD3 UR8, UP0, UPT, UR8, 0x240, URZ ;  /* 0x0000024008087890 */ /* 0x004fe4000ff1e0ff */
[----:B------:R-:W-:Y:S02]  /*4540*/  UIADD3 UR5, UPT, UPT, UR5, 0x40, URZ ;  /* 0x0000004005057890 */ /* 0x000fe4000fffe0ff */
[----:B------:R-:W-:-:S09]  /*4550*/  UIADD3.X UR9, UPT, UPT, URZ, UR9, URZ, UP0, !UPT ;  /* 0x00000009ff097290 */ /* 0x000fd200087fe4ff */
[----:B------:R2:W-:Y:S02]  /*4560*/  UTMASTG.2D [UR4], [UR8] ;  /* 0x00000004080073b5 */ /* 0x0005e40008008000 */
[----:B--2---:R0:W-:Y:S02]  /*4570*/  UTMACMDFLUSH ;  /* 0x00000000000079b7 */ /* 0x0041e40000000000 */
.L_x_51:
[----:B------:R-:W-:Y:S05]  /*4580*/  BSYNC.RECONVERGENT B0 ;  /* 0x0000000000007941 */ /* 0x000fea0003800200 */
.L_x_50:
[----:B------:R-:W-:-:S04]  /*4590*/  DEPBAR.LE SB0, 0x1 ;  /* 0x000080400000791a */ /* 0x000fc80000000000 */
.L_x_49:
[----:B------:R-:W-:Y:S01]  /*45a0*/  BAR.SYNC.DEFER_BLOCKING 0x8, 0x80 ;  /* 0x0202000000007b1d */ /* 0x000fe20000010000 */
[----:B------:R-:W-:Y:S01]  /*45b0*/  R2UR UR5, R36 ;  /* 0x00000000240572ca */ /* 0x000fe200000e0000 */
[----:B-1----:R-:W-:Y:S01]  /*45c0*/  IMAD R39, R0, 0x4000, R34 ;  /* 0x0000400000277824 */ /* 0x002fe200078e0222 */
[----:B------:R-:W-:Y:S01]  /*45d0*/  R2UR UR4, R36 ;  /* 0x00000000240472ca */ /* 0x000fe200000e0000 */
[----:B------:R-:W-:-:S05]  /*45e0*/  VIADD R3, R3, 0x31870 ;  /* 0x0003187003037836 */ /* 0x000fca0000000000 */
[----:B------:R-:W-:-:S05]  /*45f0*/  PRMT R3, RZ, 0x654, R3 ;  /* 0x00000654ff037816 */ /* 0x000fca0000000003 */
[----:B------:R-:W1:Y:S01]  /*4600*/  LDTM.x8 R12, tmem[UR5+0x80] ;  /* 0x00008005000c79ee */ /* 0x000e6200081c0000 */
[----:B------:R-:W-:Y:S01]  /*4610*/  NOP ;  /* 0x0000000000007918 */ /* 0x000fe20000000000 */
[----:B-1----:R-:W1:Y:S01]  /*4620*/  LDTM.x8 R4, tmem[UR4+0x88] ;  /* 0x00008804000479ee */ /* 0x002e6200081c0000 */
[----:B------:R-:W-:Y:S02]  /*4630*/  F2FP.BF16.F32.PACK_AB R12, R13, R12 ;  /* 0x0000000c0d0c723e */ /* 0x000fe400000010ff */
[----:B------:R-:W-:Y:S02]  /*4640*/  F2FP.BF16.F32.PACK_AB R13, R15, R14 ;  /* 0x0000000e0f0d723e */ /* 0x000fe400000010ff */
[----:B------:R-:W-:Y:S02]  /*4650*/  F2FP.BF16.F32.PACK_AB R14, R17, R16 ;  /* 0x00000010110e723e */ /* 0x000fe400000010ff */
[----:B------:R-:W-:Y:S02]  /*4660*/  F2FP.BF16.F32.PACK_AB R15, R19, R18 ;  /* 0x00000012130f723e */ /* 0x000fe400000010ff */
[----:B------:R-:W-:-:S02]  /*4670*/  IADD3 R16, PT, PT, R2, R39, R33 ;  /* 0x0000002702107210 */ /* 0x000fc40007ffe021 */
        /* <DEDUP_REMOVED lines=56> */
[----:B------:R-:W-:Y:S01]  /*4a00*/  NOP ;  /* 0x0000000000007918 */ /* 0x000fe20000000000 */
[----:B------:R1:W-:Y:S01]  /*4a10*/  SYNCS.ARRIVE.TRANS64.RED.A1T0 RZ, [R3+URZ], RZ ;  /* 0x000000ff03ff79a7 */ /* 0x0003e200081004ff */
        /* <DEDUP_REMOVED lines=18> */
.L_x_53:
[----:B------:R-:W-:Y:S05]  /*4b40*/  BSYNC.RECONVERGENT B0 ;  /* 0x0000000000007941 */ /* 0x000fea0003800200 */
.L_x_52:
[----:B------:R-:W-:Y:S02]  /*4b50*/  IADD3 R25, PT, PT, R25, 0x98, RZ ;  /* 0x0000009819197810 */ /* 0x000fe40007ffe0ff */
[----:B------:R-:W-:Y:S01]  /*4b60*/  IADD3 R35, PT, PT, R35, 0x98, RZ ;  /* 0x0000009823237810 */ /* 0x000fe20007ffe0ff */
[----:B------:R-:W-:Y:S06]  /*4b70*/  @P0 BRA `(.L_x_54) ;  /* 0xffffffe800f00947 */ /* 0x000fec000383ffff */
.L_x_43:
[----:B------:R-:W-:-:S13]  /*4b80*/  ISETP.NE.AND P0, PT, R21, 0x3, PT ;  /* 0x000000031500780c */ /* 0x000fda0003f05270 */
[----:B------:R-:W-:Y:S05]  /*4b90*/  @P0 EXIT ;  /* 0x000000000000094d */ /* 0x000fea0003800000 */
[----:B------:R-:W-:Y:S05]  /*4ba0*/  WARPSYNC.ALL ;  /* 0x0000000000007948 */ /* 0x000fea0003800000 */
[----:B------:R-:W-:Y:S01]  /*4bb0*/  NOP ;  /* 0x0000000000007918 */ /* 0x000fe20000000000 */
[----:B------:R-:W2:Y:S01]  /*4bc0*/  S2UR UR5, SR_CgaCtaId ;  /* 0x00000000000579c3 */ /* 0x000ea20000008800 */
[----:B------:R-:W-:Y:S02]  /*4bd0*/  UMOV UR4, 0x50 ;  /* 0x0000005000047882 */ /* 0x000fe40000000000 */
[----:B--2---:R-:W-:-:S09]  /*4be0*/  ULEA UR5, UR5, UR4, 0x18 ;  /* 0x0000000405057291 */ /* 0x004fd2000f8ec0ff */
[----:B------:R-:W2:Y:S02]  /*4bf0*/  LDS R2, [UR5] ;  /* 0x00000005ff027984 */ /* 0x000ea40008000800 */
[----:B--2---:R-:W-:-:S04]  /*4c00*/  LOP3.LUT R0, R2, 0xffff, RZ, 0xc0, !PT ;  /* 0x0000ffff02007812 */ /* 0x004fc800078ec0ff */
[----:B------:R-:W-:-:S13]  /*4c10*/  ISETP.NE.AND P0, PT, R0, 0xffff, PT ;  /* 0x0000ffff0000780c */ /* 0x000fda0003f05270 */
[----:B------:R-:W-:Y:S05]  /*4c20*/  @P0 BRA `(.L_x_55) ;  /* 0x0000000000480947 */ /* 0x000fea0003800000 */
[----:B------:R-:W-:-:S04]  /*4c30*/  SHF.R.U32.HI R0, RZ, 0x10, R2 ;  /* 0x00000010ff007819 */ /* 0x000fc80000011602 */
[----:B------:R-:W-:-:S04]  /*4c40*/  LOP3.LUT R0, R0, 0x1, RZ, 0xc0, !PT ;  /* 0x0000000100007812 */ /* 0x000fc800078ec0ff */
[----:B------:R-:W-:-:S13]  /*4c50*/  ISETP.NE.AND P0, PT, R0, 0x1, PT ;  /* 0x000000010000780c */ /* 0x000fda0003f05270 */
[----:B------:R-:W-:Y:S05]  /*4c60*/  @P0 BRA `(.L_x_56) ;  /* 0x00000000002c0947 */ /* 0x000fea0003800000 */
[----:B------:R-:W2:Y:S01]  /*4c70*/  S2R R0, SR_LANEID ;  /* 0x0000000000007919 */ /* 0x000ea20000000000 */
[----:B------:R-:W-:Y:S01]  /*4c80*/  IMAD.MOV.U32 R2, RZ, RZ, -0x20000 ;  /* 0xfffe0000ff027424 */ /* 0x000fe200078e00ff */
[----:B------:R-:W-:Y:S02]  /*4c90*/  VOTEU.ANY UR6, UPT, PT ;  /* 0x0000000000067886 */ /* 0x000fe400038e0100 */
[----:B------:R-:W-:Y:S01]  /*4ca0*/  UFLO.U32 UR6, UR6 ;  /* 0x00000006000672bd */ /* 0x000fe200080e0000 */
[----:B------:R-:W3:Y:S05]  /*4cb0*/  REDUX UR4, R2 ;  /* 0x00000000020473c4 */ /* 0x000eea0000000000 */
[----:B--2---:R-:W-:-:S02]  /*4cc0*/  ISETP.EQ.U32.AND P0, PT, R0, UR6, PT ;  /* 0x0000000600007c0c */ /* 0x004fc4000bf02070 */
[----:B---3--:R-:W-:Y:S01]  /*4cd0*/  MOV R0, UR4 ;  /* 0x0000000400007c02 */ /* 0x008fe20008000f00 */
[----:B------:R-:W-:-:S05]  /*4ce0*/  UMOV UR4, 0xfffe0000 ;  /* 0xfffe000000047882 */ /* 0x000fca0000000000 */
[----:B------:R2:W-:Y:S05]  /*4cf0*/  UTCATOMSWS.AND URZ, UR4 ;  /* 0x0000000400ff79e3 */ /* 0x0005ea0008000000 */
[----:B------:R2:W-:Y:S01]  /*4d00*/  @P0 ATOMS.AND RZ, [UR5], R0 ;  /* 0x00000000ffff098c */ /* 0x0005e2000a800005 */
[----:B------:R-:W-:Y:S05]  /*4d10*/  BRA `(.L_x_57) ;  /* 0x0000000000147947 */ /* 0x000fea0003800000 */
.L_x_56:
[----:B------:R-:W-:Y:S02]  /*4d20*/  MOV R2, 0x4d40 ;  /* 0x00004d4000027802 */ /* 0x000fe40000000f00 */
[----:B-1----:R-:W-:Y:S05]  /*4d30*/  CALL.REL.NOINC `($__internal_0_$__cuda_sm10x_tcgen05_guardrail_trap_col_being_dealloced_not_returned_by_alloc) ;  /* 0x00000008001c7944 */ /* 0x002fea0003c00000 */
[----:B------:R-:W-:Y:S05]  /*4d40*/  BRA `(.L_x_57) ;  /* 0x0000000000087947 */ /* 0x000fea0003800000 */
.L_x_55:
[----:B------:R-:W-:Y:S02]  /*4d50*/  MOV R2, 0x4d70 ;  /* 0x00004d7000027802 */ /* 0x000fe40000000f00 */
[----:B-1----:R-:W-:Y:S05]  /*4d60*/  CALL.REL.NOINC `($__internal_2_$__cuda_sm10x_tcgen05_guardrail_trap_unallocated_columns_being_dealloced) ;  /* 0x0000000800287944 */ /* 0x002fea0003c00000 */
.L_x_57:
[----:B------:R-:W-:Y:S01]  /*4d70*/  NOP ;  /* 0x0000000000007918 */ /* 0x000fe20000000000 */
[----:B--2---:R-:W-:Y:S05]  /*4d80*/  EXIT ;  /* 0x000000000000794d */ /* 0x004fea0003800000 */
.L_x_14:
[----:B------:R-:W-:-:S07]  /*4d90*/  MOV R5, R4 ;  /* 0x0000000400057202 */ /* 0x000fce0000000f00 */
.L_x_58:
[----:B-1----:R1:W2:Y:S02]  /*4da0*/  SYNCS.PHASECHK.TRANS64.TRYWAIT P0, [R2+URZ+0x31800], R5 ;  /* 0x03180005020075a7 */ /* 0x0022a400080011ff */
[----:B--2---:R-:W-:Y:S05]  /*4db0*/  @!P0 NANOSLEEP.SYNCS 0x989680 ;  /* 0x009896800000895d */ /* 0x004fea0003900000 */
[----:B------:R-:W2:Y:S02]  /*4dc0*/  @!P0 SYNCS.PHASECHK.TRANS64 P0, [R2+URZ+0x31800], R5 ;  /* 0x03180005020085a7 */ /* 0x000ea400080010ff */
[----:B--2---:R-:W-:Y:S05]  /*4dd0*/  @!P0 BRA `(.L_x_58) ;  /* 0xfffffffc00f08947 */ /* 0x004fea000383ffff */
[----:B------:R-:W-:Y:S05]  /*4de0*/  BRA `(.L_x_59) ;  /* 0xffffffbc00187947 */ /* 0x000fea000383ffff */
.L_x_18:
[----:B------:R-:W-:Y:S02]  /*4df0*/  MOV R10, UR10 ;  /* 0x0000000a000a7c02 */ /* 0x000fe40008000f00 */
[----:B------:R-:W-:Y:S02]  /*4e00*/  MOV R11, UR10 ;  /* 0x0000000a000b7c02 */ /* 0x000fe40008000f00 */
[----:B------:R-:W-:-:S07]  /*4e10*/  MOV R0, UR9 ;  /* 0x0000000900007c02 */ /* 0x000fce0008000f00 */
.L_x_60:
[----:B-1----:R1:W2:Y:S02]  /*4e20*/  SYNCS.PHASECHK.TRANS64.TRYWAIT P0, [R0+URZ+0x31870], R11 ;  /* 0x0318700b000075a7 */ /* 0x0022a400080011ff */
[----:B--2---:R-:W-:Y:S05]  /*4e30*/  @!P0 NANOSLEEP.SYNCS 0x989680 ;  /* 0x009896800000895d */ /* 0x004fea0003900000 */
[----:B------:R-:W2:Y:S02]  /*4e40*/  @!P0 SYNCS.PHASECHK.TRANS64 P0, [R0+URZ+0x31870], R11 ;  /* 0x0318700b000085a7 */ /* 0x000ea400080010ff */
[----:B--2---:R-:W-:Y:S05]  /*4e50*/  @!P0 BRA `(.L_x_60) ;  /* 0xfffffffc00f08947 */ /* 0x004fea000383ffff */
[----:B------:R-:W-:Y:S05]  /*4e60*/  BRA `(.L_x_61) ;  /* 0xffffffc000ac7947 */ /* 0x000fea000383ffff */
.L_x_19:
[----:B------:R-:W-:Y:S02]  /*4e70*/  MOV R2, UR13 ;  /* 0x0000000d00027c02 */ /* 0x000fe40008000f00 */
[----:B------:R-:W-:Y:S07]  /*4e80*/  MOV R10, R11 ;  /* 0x0000000b000a7202 */ /* 0x000fee0000000f00 */
.L_x_62:
[----:B-1----:R1:W2:Y:S02]  /*4e90*/  SYNCS.PHASECHK.TRANS64.TRYWAIT P0, [R2+URZ+0x31840], R11 ;  /* 0x0318400b020075a7 */ /* 0x0022a400080011ff */
[----:B--2---:R-:W-:Y:S05]  /*4ea0*/  @!P0 NANOSLEEP.SYNCS 0x989680 ;  /* 0x009896800000895d */ /* 0x004fea0003900000 */
[----:B------:R-:W2:Y:S02]  /*4eb0*/  @!P0 SYNCS.PHASECHK.TRANS64 P0, [R2+URZ+0x31840], R11 ;  /* 0x0318400b020085a7 */ /* 0x000ea400080010ff */
[----:B--2---:R-:W-:Y:S05]  /*4ec0*/  @!P0 BRA `(.L_x_62) ;  /* 0xfffffffc00f08947 */ /* 0x004fea000383ffff */
[----:B------:R-:W-:Y:S05]  /*4ed0*/  BRA `(.L_x_63) ;  /* 0xffffffc000b87947 */ /* 0x000fea000383ffff */
.L_x_21:
[----:B------:R-:W-:Y:S02]  /*4ee0*/  MOV R2, UR9 ;  /* 0x0000000900027c02 */ /* 0x000fe40008000f00 */
[----:B------:R-:W-:Y:S07]  /*4ef0*/  MOV R10, R11 ;  /* 0x0000000b000a7202 */ /* 0x000fee0000000f00 */
.L_x_64:
[----:B-1----:R1:W2:Y:S02]  /*4f00*/  SYNCS.PHASECHK.TRANS64.TRYWAIT P0, [R2+URZ+0x31840], R11 ;  /* 0x0318400b020075a7 */ /* 0x0022a400080011ff */
[----:B--2---:R-:W-:Y:S05]  /*4f10*/  @!P0 NANOSLEEP.SYNCS 0x989680 ;  /* 0x009896800000895d */ /* 0x004fea0003900000 */
[----:B------:R-:W2:Y:S02]  /*4f20*/  @!P0 SYNCS.PHASECHK.TRANS64 P0, [R2+URZ+0x31840], R11 ;  /* 0x0318400b020085a7 */ /* 0x000ea400080010ff */
[----:B--2---:R-:W-:Y:S05]  /*4f30*/  @!P0 BRA `(.L_x_64) ;  /* 0xfffffffc00f08947 */ /* 0x004fea000383ffff */
[----:B------:R-:W-:Y:S05]  /*4f40*/  BRA `(.L_x_65) ;  /* 0xffffffc400907947 */ /* 0x000fea000383ffff */
.L_x_25:
[----:B------:R-:W-:Y:S01]  /*4f50*/  HFMA2 R12, -RZ, RZ, -0.0 , 0 ;  /* 0x80000000ff0c7431 */ /* 0x000fe200000001ff */
[----:B-1----:R-:W-:Y:S04]  /*4f60*/  MOV R13, 0x80000000 ;  /* 0x80000000000d7802 */ /* 0x002fe80000000f00 */
[----:B------:R1:W2:Y:S03]  /*4f70*/  SYNCS.PHASECHK.TRANS64.TRYWAIT P0, [R6+URZ+0x31820], R13 ;  /* 0x0318200d060075a7 */ /* 0x0002a600080011ff */
[----:B--2---:R-:W-:Y:S05]  /*4f80*/  @!P0 NANOSLEEP.SYNCS 0x989680 ;  /* 0x009896800000895d */ /* 0x004fea0003900000 */
[----:B------:R-:W2:Y:S02]  /*4f90*/  @!P0 SYNCS.PHASECHK.TRANS64 P0, [R6+URZ+0x31820], R13 ;  /* 0x0318200d060085a7 */ /* 0x000ea400080010ff */
[----:B--2---:R-:W-:Y:S05]  /*4fa0*/  @!P0 BRA `(.L_x_25) ;  /* 0xfffffffc00e88947 */ /* 0x004fea000383ffff */
[----:B------:R-:W-:Y:S05]  /*4fb0*/  BRA `(.L_x_66) ;  /* 0xffffffcc00047947 */ /* 0x000fea000383ffff */
.L_x_26:
[----:B------:R-:W-:Y:S01]  /*4fc0*/  HFMA2 R24, -RZ, RZ, -0.0 , 0 ;  /* 0x80000000ff187431 */ /* 0x000fe200000001ff */
[----:B-1----:R-:W-:Y:S04]  /*4fd0*/  MOV R25, 0x80000000 ;  /* 0x8000000000197802 */ /* 0x002fe80000000f00 */
[----:B------:R1:W2:Y:S03]  /*4fe0*/  SYNCS.PHASECHK.TRANS64.TRYWAIT P0, [R6+URZ+0x31828], R25 ;  /* 0x03182819060075a7 */ /* 0x0002a600080011ff */
[----:B--2---:R-:W-:Y:S05]  /*4ff0*/  @!P0 NANOSLEEP.SYNCS 0x989680 ;  /* 0x009896800000895d */ /* 0x004fea0003900000 */
[----:B------:R-:W2:Y:S02]  /*5000*/  @!P0 SYNCS.PHASECHK.TRANS64 P0, [R6+URZ+0x31828], R25 ;  /* 0x03182819060085a7 */ /* 0x000ea400080010ff */
[----:B--2---:R-:W-:Y:S05]  /*5010*/  @!P0 BRA `(.L_x_26) ;  /* 0xfffffffc00e88947 */ /* 0x004fea000383ffff */
[----:B------:R-:W-:Y:S05]  /*5020*/  BRA `(.L_x_67) ;  /* 0xffffffcc00e47947 */ /* 0x000fea000383ffff */
.L_x_27:
[----:B------:R-:W-:Y:S01]  /*5030*/  HFMA2 R42, -RZ, RZ, -0.0 , 0 ;  /* 0x80000000ff2a7431 */ /* 0x000fe200000001ff */
[----:B-1----:R-:W-:Y:S04]  /*5040*/  MOV R43, 0x80000000 ;  /* 0x80000000002b7802 */ /* 0x002fe80000000f00 */
[----:B------:R1:W2:Y:S03]  /*5050*/  SYNCS.PHASECHK.TRANS64.TRYWAIT P0, [R6+URZ+0x31830], R43 ;  /* 0x0318302b060075a7 */ /* 0x0002a600080011ff */
[----:B--2---:R-:W-:Y:S05]  /*5060*/  @!P0 NANOSLEEP.SYNCS 0x989680 ;  /* 0x009896800000895d */ /* 0x004fea0003900000 */
[----:B------:R-:W2:Y:S02]  /*5070*/  @!P0 SYNCS.PHASECHK.TRANS64 P0, [R6+URZ+0x31830], R43 ;  /* 0x0318302b060085a7 */ /* 0x000ea400080010ff */
[----:B--2---:R-:W-:Y:S05]  /*5080*/  @!P0 BRA `(.L_x_27) ;  /* 0xfffffffc00e88947 */ /* 0x004fea000383ffff */
[----:B------:R-:W-:Y:S05]  /*5090*/  BRA `(.L_x_68) ;  /* 0xffffffd000247947 */ /* 0x000fea000383ffff */
.L_x_28:
[----:B------:R-:W-:Y:S01]  /*50a0*/  HFMA2 R42, -RZ, RZ, -0.0 , 0 ;  /* 0x80000000ff2a7431 */ /* 0x000fe200000001ff */
[----:B-1----:R-:W-:Y:S04]  /*50b0*/  MOV R43, 0x80000000 ;  /* 0x80000000002b7802 */ /* 0x002fe80000000f00 */
[----:B------:R1:W2:Y:S03]  /*50c0*/  SYNCS.PHASECHK.TRANS64.TRYWAIT P0, [R6+URZ+0x31838], R43 ;  /* 0x0318382b060075a7 */ /* 0x0002a600080011ff */
[----:B--2---:R-:W-:Y:S05]  /*50d0*/  @!P0 NANOSLEEP.SYNCS 0x989680 ;  /* 0x009896800000895d */ /* 0x004fea0003900000 */
[----:B------:R-:W2:Y:S02]  /*50e0*/  @!P0 SYNCS.PHASECHK.TRANS64 P0, [R6+URZ+0x31838], R43 ;  /* 0x0318382b060085a7 */ /* 0x000ea400080010ff */
[----:B--2---:R-:W-:Y:S05]  /*50f0*/  @!P0 BRA `(.L_x_28) ;  /* 0xfffffffc00e88947 */ /* 0x004fea000383ffff */
[----:B------:R-:W-:Y:S05]  /*5100*/  BRA `(.L_x_69) ;  /* 0xffffffd000607947 */ /* 0x000fea000383ffff */
.L_x_29:
[----:B--2---:R2:W3:Y:S02]  /*5110*/  SYNCS.PHASECHK.TRANS64.TRYWAIT P0, [R6+URZ+0x31820], RZ ;  /* 0x031820ff060075a7 */ /* 0x0044e400080011ff */
[----:B---3--:R-:W-:Y:S05]  /*5120*/  @!P0 NANOSLEEP.SYNCS 0x989680 ;  /* 0x009896800000895d */ /* 0x008fea0003900000 */
[----:B------:R-:W3:Y:S02]  /*5130*/  @!P0 SYNCS.PHASECHK.TRANS64 P0, [R6+URZ+0x31820], RZ ;  /* 0x031820ff060085a7 */ /* 0x000ee400080010ff */
[----:B---3--:R-:W-:Y:S05]  /*5140*/  @!P0 BRA `(.L_x_29) ;  /* 0xfffffffc00f08947 */ /* 0x008fea000383ffff */
[----:B------:R-:W-:Y:S05]  /*5150*/  BRA `(.L_x_70) ;  /* 0xffffffd000987947 */ /* 0x000fea000383ffff */
.L_x_30:
[----:B---3--:R3:W4:Y:S02]  /*5160*/  SYNCS.PHASECHK.TRANS64.TRYWAIT P0, [R6+URZ+0x31828], RZ ;  /* 0x031828ff060075a7 */ /* 0x00872400080011ff */
[----:B----4-:R-:W-:Y:S05]  /*5170*/  @!P0 NANOSLEEP.SYNCS 0x989680 ;  /* 0x009896800000895d */ /* 0x010fea0003900000 */
[----:B------:R-:W4:Y:S02]  /*5180*/  @!P0 SYNCS.PHASECHK.TRANS64 P0, [R6+URZ+0x31828], RZ ;  /* 0x031828ff060085a7 */ /* 0x000f2400080010ff */
[----:B----4-:R-:W-:Y:S05]  /*5190*/  @!P0 BRA `(.L_x_30) ;  /* 0xfffffffc00f08947 */ /* 0x010fea000383ffff */
[----:B------:R-:W-:Y:S05]  /*51a0*/  BRA `(.L_x_71) ;  /* 0xffffffd4000c7947 */ /* 0x000fea000383ffff */
.L_x_31:
[----:B----4-:R4:W1:Y:S02]  /*51b0*/  SYNCS.PHASECHK.TRANS64.TRYWAIT P0, [R6+URZ+0x31830], RZ ;  /* 0x031830ff060075a7 */ /* 0x01086400080011ff */
[----:B-1----:R-:W-:Y:S05]  /*51c0*/  @!P0 NANOSLEEP.SYNCS 0x989680 ;  /* 0x009896800000895d */ /* 0x002fea0003900000 */
[----:B------:R-:W1:Y:S02]  /*51d0*/  @!P0 SYNCS.PHASECHK.TRANS64 P0, [R6+URZ+0x31830], RZ ;  /* 0x031830ff060085a7 */ /* 0x000e6400080010ff */
[----:B-1----:R-:W-:Y:S05]  /*51e0*/  @!P0 BRA `(.L_x_31) ;  /* 0xfffffffc00f08947 */ /* 0x002fea000383ffff */
[----:B------:R-:W-:Y:S05]  /*51f0*/  BRA `(.L_x_72) ;  /* 0xffffffd400447947 */ /* 0x000fea000383ffff */
.L_x_32:
[----:B-1----:R1:W2:Y:S02]  /*5200*/  SYNCS.PHASECHK.TRANS64.TRYWAIT P0, [R6+URZ+0x31838], RZ ;  /* 0x031838ff060075a7 */ /* 0x0022a400080011ff */
[----:B--2---:R-:W-:Y:S05]  /*5210*/  @!P0 NANOSLEEP.SYNCS 0x989680 ;  /* 0x009896800000895d */ /* 0x004fea0003900000 */
[----:B------:R-:W2:Y:S02]  /*5220*/  @!P0 SYNCS.PHASECHK.TRANS64 P0, [R6+URZ+0x31838], RZ ;  /* 0x031838ff060085a7 */ /* 0x000ea400080010ff */
[----:B--2---:R-:W-:Y:S05]  /*5230*/  @!P0 BRA `(.L_x_32) ;  /* 0xfffffffc00f08947 */ /* 0x004fea000383ffff */
[----:B------:R-:W-:Y:S05]  /*5240*/  BRA `(.L_x_73) ;  /* 0xffffffd4007c7947 */ /* 0x000fea000383ffff */
.L_x_33:
[----:B------:R-:W-:Y:S01]  /*5250*/  HFMA2 R42, -RZ, RZ, -0.0 , 0 ;  /* 0x80000000ff2a7431 */ /* 0x000fe200000001ff */
[----:B-1----:R-:W-:Y:S04]  /*5260*/  MOV R43, 0x80000000 ;  /* 0x80000000002b7802 */ /* 0x002fe80000000f00 */
[----:B------:R1:W2:Y:S03]  /*5270*/  SYNCS.PHASECHK.TRANS64.TRYWAIT P0, [R6+URZ+0x31820], R43 ;  /* 0x0318202b060075a7 */ /* 0x0002a600080011ff */
[----:B--2---:R-:W-:Y:S05]  /*5280*/  @!P0 NANOSLEEP.SYNCS 0x989680 ;  /* 0x009896800000895d */ /* 0x004fea0003900000 */
[----:B------:R-:W2:Y:S02]  /*5290*/  @!P0 SYNCS.PHASECHK.TRANS64 P0, [R6+URZ+0x31820], R43 ;  /* 0x0318202b060085a7 */ /* 0x000ea400080010ff */
[----:B--2---:R-:W-:Y:S05]  /*52a0*/  @!P0 BRA `(.L_x_33) ;  /* 0xfffffffc00e88947 */ /* 0x004fea000383ffff */
[----:B------:R-:W-:Y:S05]  /*52b0*/  BRA `(.L_x_74) ;  /* 0xffffffd400ac7947 */ /* 0x000fea000383ffff */
.L_x_34:
[----:B------:R-:W-:Y:S01]  /*52c0*/  HFMA2 R42, -RZ, RZ, -0.0 , 0 ;  /* 0x80000000ff2a7431 */ /* 0x000fe200000001ff */
[----:B-1----:R-:W-:Y:S04]  /*52d0*/  MOV R43, 0x80000000 ;  /* 0x80000000002b7802 */ /* 0x002fe80000000f00 */
[----:B------:R1:W2:Y:S03]  /*52e0*/  SYNCS.PHASECHK.TRANS64.TRYWAIT P0, [R6+URZ+0x31828], R43 ;  /* 0x0318282b060075a7 */ /* 0x0002a600080011ff */
[----:B--2---:R-:W-:Y:S05]  /*52f0*/  @!P0 NANOSLEEP.SYNCS 0x989680 ;  /* 0x009896800000895d */ /* 0x004fea0003900000 */
[----:B------:R-:W2:Y:S02]  /*5300*/  @!P0 SYNCS.PHASECHK.TRANS64 P0, [R6+URZ+0x31828], R43 ;  /* 0x0318282b060085a7 */ /* 0x000ea400080010ff */
[----:B--2---:R-:W-:Y:S05]  /*5310*/  @!P0 BRA `(.L_x_34) ;  /* 0xfffffffc00e88947 */ /* 0x004fea000383ffff */
[----:B------:R-:W-:Y:S05]  /*5320*/  BRA `(.L_x_75) ;  /* 0xffffffd800187947 */ /* 0x000fea000383ffff */
.L_x_35:
[----:B------:R-:W-:Y:S01]  /*5330*/  HFMA2 R42, -RZ, RZ, -0.0 , 0 ;  /* 0x80000000ff2a7431 */ /* 0x000fe200000001ff */
[----:B-1----:R-:W-:Y:S04]  /*5340*/  MOV R43, 0x80000000 ;  /* 0x80000000002b7802 */ /* 0x002fe80000000f00 */
[----:B------:R1:W2:Y:S03]  /*5350*/  SYNCS.PHASECHK.TRANS64.TRYWAIT P0, [R6+URZ+0x31830], R43 ;  /* 0x0318302b060075a7 */ /* 0x0002a600080011ff */
[----:B--2---:R-:W-:Y:S05]  /*5360*/  @!P0 NANOSLEEP.SYNCS 0x989680 ;  /* 0x009896800000895d */ /* 0x004fea0003900000 */
[----:B------:R-:W2:Y:S02]  /*5370*/  @!P0 SYNCS.PHASECHK.TRANS64 P0, [R6+URZ+0x31830], R43 ;  /* 0x0318302b060085a7 */ /* 0x000ea400080010ff */
[----:B--2---:R-:W-:Y:S05]  /*5380*/  @!P0 BRA `(.L_x_35) ;  /* 0xfffffffc00e88947 */ /* 0x004fea000383ffff */
[----:B------:R-:W-:Y:S05]  /*5390*/  BRA `(.L_x_76) ;  /* 0xffffffd800487947 */ /* 0x000fea000383ffff */
.L_x_36:
[----:B------:R-:W-:Y:S01]  /*53a0*/  HFMA2 R42, -RZ, RZ, -0.0 , 0 ;  /* 0x80000000ff2a7431 */ /* 0x000fe200000001ff */
[----:B-1----:R-:W-:Y:S04]  /*53b0*/  MOV R43, 0x80000000 ;  /* 0x80000000002b7802 */ /* 0x002fe80000000f00 */
[----:B------:R1:W2:Y:S03]  /*53c0*/  SYNCS.PHASECHK.TRANS64.TRYWAIT P0, [R6+URZ+0x31838], R43 ;  /* 0x0318382b060075a7 */ /* 0x0002a600080011ff */
[----:B--2---:R-:W-:Y:S05]  /*53d0*/  @!P0 NANOSLEEP.SYNCS 0x989680 ;  /* 0x009896800000895d */ /* 0x004fea0003900000 */
[----:B------:R-:W2:Y:S02]  /*53e0*/  @!P0 SYNCS.PHASECHK.TRANS64 P0, [R6+URZ+0x31838], R43 ;  /* 0x0318382b060085a7 */ /* 0x000ea400080010ff */
[----:B--2---:R-:W-:Y:S05]  /*53f0*/  @!P0 BRA `(.L_x_36) ;  /* 0xfffffffc00e88947 */ /* 0x004fea000383ffff */
[----:B------:R-:W-:Y:S05]  /*5400*/  BRA `(.L_x_77) ;  /* 0xffffffd800787947 */ /* 0x000fea000383ffff */
.L_x_37:
[----:B-1----:R1:W2:Y:S02]  /*5410*/  SYNCS.PHASECHK.TRANS64.TRYWAIT P0, [R6+URZ+0x31820], RZ ;  /* 0x031820ff060075a7 */ /* 0x0022a400080011ff */
[----:B--2---:R-:W-:Y:S05]  /*5420*/  @!P0 NANOSLEEP.SYNCS 0x989680 ;  /* 0x009896800000895d */ /* 0x004fea0003900000 */
[----:B------:R-:W2:Y:S02]  /*5430*/  @!P0 SYNCS.PHASECHK.TRANS64 P0, [R6+URZ+0x31820], RZ ;  /* 0x031820ff060085a7 */ /* 0x000ea400080010ff */
[----:B--2---:R-:W-:Y:S05]  /*5440*/  @!P0 BRA `(.L_x_37) ;  /* 0xfffffffc00f08947 */ /* 0x004fea000383ffff */
[----:B------:R-:W-:Y:S05]  /*5450*/  BRA `(.L_x_78) ;  /* 0xffffffd800b07947 */ /* 0x000fea000383ffff */
.L_x_38:
[----:B-1----:R1:W2:Y:S02]  /*5460*/  SYNCS.PHASECHK.TRANS64.TRYWAIT P0, [R6+URZ+0x31828], RZ ;  /* 0x031828ff060075a7 */ /* 0x0022a400080011ff */
[----:B--2---:R-:W-:Y:S05]  /*5470*/  @!P0 NANOSLEEP.SYNCS 0x989680 ;  /* 0x009896800000895d */ /* 0x004fea0003900000 */
[----:B------:R-:W2:Y:S02]  /*5480*/  @!P0 SYNCS.PHASECHK.TRANS64 P0, [R6+URZ+0x31828], RZ ;  /* 0x031828ff060085a7 */ /* 0x000ea400080010ff */
[----:B--2---:R-:W-:Y:S05]  /*5490*/  @!P0 BRA `(.L_x_38) ;  /* 0xfffffffc00f08947 */ /* 0x004fea000383ffff */
[----:B------:R-:W-:Y:S05]  /*54a0*/  BRA `(.L_x_79) ;  /* 0xffffffdc00247947 */ /* 0x000fea000383ffff */
.L_x_39:
[----:B-1----:R1:W2:Y:S02]  /*54b0*/  SYNCS.PHASECHK.TRANS64.TRYWAIT P0, [R6+URZ+0x31830], RZ ;  /* 0x031830ff060075a7 */ /* 0x0022a400080011ff */
[----:B--2---:R-:W-:Y:S05]  /*54c0*/  @!P0 NANOSLEEP.SYNCS 0x989680 ;  /* 0x009896800000895d */ /* 0x004fea0003900000 */
[----:B------:R-:W2:Y:S02]  /*54d0*/  @!P0 SYNCS.PHASECHK.TRANS64 P0, [R6+URZ+0x31830], RZ ;  /* 0x031830ff060085a7 */ /* 0x000ea400080010ff */
[----:B--2---:R-:W-:Y:S05]  /*54e0*/  @!P0 BRA `(.L_x_39) ;  /* 0xfffffffc00f08947 */ /* 0x004fea000383ffff */
[----:B------:R-:W-:Y:S05]  /*54f0*/  BRA `(.L_x_80) ;  /* 0xffffffdc005c7947 */ /* 0x000fea000383ffff */
.L_x_40:
[----:B-1----:R1:W2:Y:S02]  /*5500*/  SYNCS.PHASECHK.TRANS64.TRYWAIT P0, [R6+URZ+0x31838], RZ ;  /* 0x031838ff060075a7 */ /* 0x0022a400080011ff */
[----:B--2---:R-:W-:Y:S05]  /*5510*/  @!P0 NANOSLEEP.SYNCS 0x989680 ;  /* 0x009896800000895d */ /* 0x004fea0003900000 */
[----:B------:R-:W2:Y:S02]  /*5520*/  @!P0 SYNCS.PHASECHK.TRANS64 P0, [R6+URZ+0x31838], RZ ;  /* 0x031838ff060085a7 */ /* 0x000ea400080010ff */
[----:B--2---:R-:W-:Y:S05]  /*5530*/  @!P0 BRA `(.L_x_40) ;  /* 0xfffffffc00f08947 */ /* 0x004fea000383ffff */
[----:B------:R-:W-:Y:S05]  /*5540*/  BRA `(.L_x_81) ;  /* 0xffffffdc00947947 */ /* 0x000fea000383ffff */
.L_x_44:
[----:B------:R-:W-:-:S07]  /*5550*/  MOV R5, R4 ;  /* 0x0000000400057202 */ /* 0x000fce0000000f00 */
.L_x_82:
[----:B-1----:R1:W2:Y:S02]  /*5560*/  SYNCS.PHASECHK.TRANS64.TRYWAIT P1, [R3+URZ+0x31860], R5 ;  /* 0x03186005030075a7 */ /* 0x0022a400080211ff */
[----:B--2---:R-:W-:Y:S05]  /*5570*/  @!P1 NANOSLEEP.SYNCS 0x989680 ;  /* 0x009896800000995d */ /* 0x004fea0003900000 */
[----:B------:R-:W2:Y:S02]  /*5580*/  @!P1 SYNCS.PHASECHK.TRANS64 P1, [R3+URZ+0x31860], R5 ;  /* 0x03186005030095a7 */ /* 0x000ea400080210ff */
[----:B--2---:R-:W-:Y:S05]  /*5590*/  @!P1 BRA `(.L_x_82) ;  /* 0xfffffffc00f09947 */ /* 0x004fea000383ffff */
[----:B------:R-:W-:Y:S05]  /*55a0*/  BRA `(.L_x_83) ;  /* 0xffffffe000d47947 */ /* 0x000fea000383ffff */
        .weak           $__internal_0_$__cuda_sm10x_tcgen05_guardrail_trap_col_being_dealloced_not_returned_by_alloc
        .type           $__internal_0_$__cuda_sm10x_tcgen05_guardrail_trap_col_being_dealloced_not_returned_by_alloc,@function
        .size           $__internal_0_$__cuda_sm10x_tcgen05_guardrail_trap_col_being_dealloced_not_returned_by_alloc,($__internal_1_$__cuda_sm10x_tcgen05_guardrail_trap_phase_invalid_during_alloc - $__internal_0_$__cuda_sm10x_tcgen05_guardrail_trap_col_being_dealloced_not_returned_by_alloc)
$__internal_0_$__cuda_sm10x_tcgen05_guardrail_trap_col_being_dealloced_not_returned_by_alloc:
[----:B------:R-:W-:Y:S05]  /*55b0*/  BPT.TRAP 0x1 ;  /* 0x000000040000795c */ /* 0x000fea0000300000 */
[----:B------:R-:W-:-:S04]  /*55c0*/  HFMA2 R3, -RZ, RZ, 0, 0 ;  /* 0x00000000ff037431 */ /* 0x000fc800000001ff */
[----:B------:R-:W-:Y:S05]  /*55d0*/  RET.REL.NODEC R2 `(_ZN9deep_gemm24sm100_fp8_gemm_1d1d_implILN4cute4UMMA5MajorE0ELS3_0ELj0ELj7168ELj2048ELj128ELj192ELj128ELj64ELj128ELj128ELj128ELj4ELj128ELj128ELj1ELb0ELj152ELNS_8GemmTypeE1ELb0EN7cutlass10bfloat16_tENS_16EpilogueIdentityEEEvPijjj14CUtensorMap_stS9_S9_S9_S9_) ;  /* 0xffffffa802887950 */ /* 0x000fea0003c3ffff */
        .weak           $__internal_1_$__cuda_sm10x_tcgen05_guardrail_trap_phase_invalid_during_alloc
        .type           $__internal_1_$__cuda_sm10x_tcgen05_guardrail_trap_phase_invalid_during_alloc,@function
        .size           $__internal_1_$__cuda_sm10x_tcgen05_guardrail_trap_phase_invalid_during_alloc,($__internal_2_$__cuda_sm10x_tcgen05_guardrail_trap_unallocated_columns_being_dealloced - $__internal_1_$__cuda_sm10x_tcgen05_guardrail_trap_phase_invalid_during_alloc)
$__internal_1_$__cuda_sm10x_tcgen05_guardrail_trap_phase_invalid_during_alloc:
[----:B------:R-:W-:Y:S05]  /*55e0*/  BPT.TRAP 0x1 ;  /* 0x000000040000795c */ /* 0x000fea0000300000 */
[----:B------:R-:W-:-:S04]  /*55f0*/  MOV R3, 0x0 ;  /* 0x0000000000037802 */ /* 0x000fc80000000f00 */
[----:B------:R-:W-:Y:S05]  /*5600*/  RET.REL.NODEC R2 `(_ZN9deep_gemm24sm100_fp8_gemm_1d1d_implILN4cute4UMMA5MajorE0ELS3_0ELj0ELj7168ELj2048ELj128ELj192ELj128ELj64ELj128ELj128ELj128ELj4ELj128ELj128ELj1ELb0ELj152ELNS_8GemmTypeE1ELb0EN7cutlass10bfloat16_tENS_16EpilogueIdentityEEEvPijjj14CUtensorMap_stS9_S9_S9_S9_) ;  /* 0xffffffa8027c7950 */ /* 0x000fea0003c3ffff */
        .weak           $__internal_2_$__cuda_sm10x_tcgen05_guardrail_trap_unallocated_columns_being_dealloced
        .type           $__internal_2_$__cuda_sm10x_tcgen05_guardrail_trap_unallocated_columns_being_dealloced,@function
        .size           $__internal_2_$__cuda_sm10x_tcgen05_guardrail_trap_unallocated_columns_being_dealloced,($__internal_3_$__cuda_sm20_div_u16 - $__internal_2_$__cuda_sm10x_tcgen05_guardrail_trap_unallocated_columns_being_dealloced)
$__internal_2_$__cuda_sm10x_tcgen05_guardrail_trap_unallocated_columns_being_dealloced:
[----:B------:R-:W-:Y:S05]  /*5610*/  BPT.TRAP 0x1 ;  /* 0x000000040000795c */ /* 0x000fea0000300000 */
[----:B------:R-:W-:-:S04]  /*5620*/  HFMA2 R3, -RZ, RZ, 0, 0 ;  /* 0x00000000ff037431 */ /* 0x000fc800000001ff */
[----:B------:R-:W-:Y:S05]  /*5630*/  RET.REL.NODEC R2 `(_ZN9deep_gemm24sm100_fp8_gemm_1d1d_implILN4cute4UMMA5MajorE0ELS3_0ELj0ELj7168ELj2048ELj128ELj192ELj128ELj64ELj128ELj128ELj128ELj4ELj128ELj128ELj1ELb0ELj152ELNS_8GemmTypeE1ELb0EN7cutlass10bfloat16_tENS_16EpilogueIdentityEEEvPijjj14CUtensorMap_stS9_S9_S9_S9_) ;  /* 0xffffffa802707950 */ /* 0x000fea0003c3ffff */
        .weak           $__internal_3_$__cuda_sm20_div_u16
        .type           $__internal_3_$__cuda_sm20_div_u16,@function
        .size           $__internal_3_$__cuda_sm20_div_u16,(.L_x_88 - $__internal_3_$__cuda_sm20_div_u16)
$__internal_3_$__cuda_sm20_div_u16:
[----:B------:R-:W1:Y:S01]  /*5640*/  I2F.U16 R8, R12 ;  /* 0x0000000c00087306 */ /* 0x000e620000101000 */
[----:B------:R-:W-:Y:S02]  /*5650*/  IMAD.MOV.U32 R0, RZ, RZ, 0x4b800000 ;  /* 0x4b800000ff007424 */ /* 0x000fe400078e00ff */
[----:B------:R-:W-:Y:S02]  /*5660*/  HFMA2 R17, -RZ, RZ, 0, 0 ;  /* 0x00000000ff117431 */ /* 0x000fe400000001ff */
[----:B------:R-:W-:-:S03]  /*5670*/  IMAD.MOV.U32 R16, RZ, RZ, R3 ;  /* 0x000000ffff107224 */ /* 0x000fc600078e0003 */
[----:B------:R-:W-:Y:S01]  /*5680*/  I2F.U16.RZ R7, R7 ;  /* 0x0000000700077306 */ /* 0x000fe2000010d000 */
[C---:B-1----:R-:W-:Y:S02]  /*5690*/  FSETP.GEU.AND P1, PT, |R8|.reuse, 1.175494350822287508e-38, PT ;  /* 0x008000000800780b */ /* 0x042fe40003f2e200 */
[----:B------:R-:W-:Y:S02]  /*56a0*/  FSETP.GT.AND P3, PT, |R8|, 8.50705917302346158658e+37, PT ;  /* 0x7e8000000800780b */ /* 0x000fe40003f64200 */
[----:B------:R-:W-:Y:S02]  /*56b0*/  FSEL R0, R0, 1, !P1 ;  /* 0x3f80000000007808 */ /* 0x000fe40004800000 */
[----:B------:R-:W-:Y:S02]  /*56c0*/  ISETP.NE.U32.AND P1, PT, R12, RZ, PT ;  /* 0x000000ff0c00720c */ /* 0x000fe40003f25070 */
[----:B------:R-:W-:-:S05]  /*56d0*/  FSEL R0, R0, 0.25, !P3 ;  /* 0x3e80000000007808 */ /* 0x000fca0005800000 */
[----:B------:R-:W-:-:S06]  /*56e0*/  FMUL R8, R8, R0 ;  /* 0x0000000008087220 */ /* 0x000fcc0000400000 */
[----:B------:R-:W1:Y:S02]  /*56f0*/  MUFU.RCP R8, R8 ;  /* 0x0000000800087308 */ /* 0x000e640000001000 */
[----:B-1----:R-:W-:-:S04]  /*5700*/  FMUL R0, R0, R8 ;  /* 0x0000000800007220 */ /* 0x002fc80000400000 */
[----:B------:R-:W-:-:S04]  /*5710*/  VIADD R0, R0, 0x2 ;  /* 0x0000000200007836 */ /* 0x000fc80000000000 */
[----:B------:R-:W-:-:S06]  /*5720*/  FMUL.RZ R0, R7, R0 ;  /* 0x0000000007007220 */ /* 0x000fcc000040c000 */
[----:B------:R-:W1:Y:S02]  /*5730*/  F2I.U32.TRUNC.NTZ R0, R0 ;  /* 0x0000000000007305 */ /* 0x000e64000020f000 */
[----:B-1----:R-:W-:Y:S02]  /*5740*/  LOP3.LUT R0, R0, 0xffff, RZ, 0xc0, !PT ;  /* 0x0000ffff00007812 */ /* 0x002fe400078ec0ff */
[----:B------:R-:W-:Y:S01]  /*5750*/  @!P1 MOV R0, 0xffffffff ;  /* 0xffffffff00009802 */ /* 0x000fe20000000f00 */
[----:B------:R-:W-:Y:S06]  /*5760*/  RET.REL.NODEC R16 `(_ZN9deep_gemm24sm100_fp8_gemm_1d1d_implILN4cute4UMMA5MajorE0ELS3_0ELj0ELj7168ELj2048ELj128ELj192ELj128ELj64ELj128ELj128ELj128ELj4ELj128ELj128ELj1ELb0ELj152ELNS_8GemmTypeE1ELb0EN7cutlass10bfloat16_tENS_16EpilogueIdentityEEEvPijjj14CUtensorMap_stS9_S9_S9_S9_) ;  /* 0xffffffa810247950 */ /* 0x000fec0003c3ffff */
.L_x_84:
[----:B------:R-:W-:-:S00]  /*5770*/  BRA `(.L_x_84) ;  /* 0xfffffffc00fc7947 */ /* 0x000fc0000383ffff */
[----:B------:R-:W-:-:S00]  /*5780*/  NOP ;  /* 0x0000000000007918 */ /* 0x000fc00000000000 */
[----:B------:R-:W-:-:S00]  /*5790*/  NOP ;  /* 0x0000000000007918 */ /* 0x000fc00000000000 */
[----:B------:R-:W-:-:S00]  /*57a0*/  NOP ;  /* 0x0000000000007918 */ /* 0x000fc00000000000 */
[----:B------:R-:W-:-:S00]  /*57b0*/  NOP ;  /* 0x0000000000007918 */ /* 0x000fc00000000000 */
[----:B------:R-:W-:-:S00]  /*57c0*/  NOP ;  /* 0x0000000000007918 */ /* 0x000fc00000000000 */
[----:B------:R-:W-:-:S00]  /*57d0*/  NOP ;  /* 0x0000000000007918 */ /* 0x000fc00000000000 */
[----:B------:R-:W-:-:S00]  /*57e0*/  NOP ;  /* 0x0000000000007918 */ /* 0x000fc00000000000 */
[----:B------:R-:W-:-:S00]  /*57f0*/  NOP ;  /* 0x0000000000007918 */ /* 0x000fc00000000000 */
.L_x_88:


//--------------------- .nv.shared._ZN9deep_gemm24sm100_fp8_gemm_1d1d_implILN4cute4UMMA5MajorE0ELS3_0ELj0ELj7168ELj2048ELj128ELj192ELj128ELj64ELj128ELj128ELj128ELj4ELj128ELj128ELj1ELb0ELj152ELNS_8GemmTypeE1ELb0EN7cutlass10bfloat16_tENS_16EpilogueIdentityEEEvPijjj14CUtensorMap_stS9_S9_S9_S9_ --------------------------
	.section	.nv.shared._ZN9deep_gemm24sm100_fp8_gemm_1d1d_implILN4cute4UMMA5MajorE0ELS3_0ELj0ELj7168ELj2048ELj128ELj192ELj128ELj64ELj128ELj128ELj128ELj4ELj128ELj128ELj1ELb0ELj152ELNS_8GemmTypeE1ELb0EN7cutlass10bfloat16_tENS_16EpilogueIdentityEEEvPijjj14CUtensorMap_stS9_S9_S9_S9_,"aw",@nobits
	.sectionflags	@""
	.align	1024
	.zero		1024


//--------------------- .nv.shared.reserved.0     --------------------------
	.section	.nv.shared.reserved.0,"aw",@nobits
	.align	8
	.weak		__nv_reservedSMEM_offset_0_alias
	.size		__nv_reservedSMEM_offset_0_alias, 0, 64
	.other		__nv_reservedSMEM_offset_0_alias,@"STO_CUDA_RESERVED_SHARED STV_DEFAULT"
__nv_reservedSMEM_offset_0_alias:
	.zero		0
.nv.shared.reserved.0:
	.zero		64
	.weak		__nv_reservedSMEM_allocation_phase
	.type		__nv_reservedSMEM_allocation_phase,@object
	.size		__nv_reservedSMEM_allocation_phase,(.L_0 - __nv_reservedSMEM_allocation_phase)
__nv_reservedSMEM_allocation_phase:
	.zero		1
.L_0:
	.zero		7
	.weak		__nv_reservedSMEM_devtool_atexit_pc
	.type		__nv_reservedSMEM_devtool_atexit_pc,@object
	.size		__nv_reservedSMEM_devtool_atexit_pc,(__nv_reservedSMEM_allocation_mask - __nv_reservedSMEM_devtool_atexit_pc)
__nv_reservedSMEM_devtool_atexit_pc:
	.zero		8
	.weak		__nv_reservedSMEM_allocation_mask
	.type		__nv_reservedSMEM_allocation_mask,@object
	.size		__nv_reservedSMEM_allocation_mask,(.L_2 - __nv_reservedSMEM_allocation_mask)
__nv_reservedSMEM_allocation_mask:
	.zero		4
.L_2:


//--------------------- .nv.global                --------------------------
	.section	.nv.global,"aw",@nobits
.nv.global:
	.type		_ZN47_INTERNAL_979aaa26_9_kernel_cu_040b4121_28928184cute1_E,@object
	.size		_ZN47_INTERNAL_979aaa26_9_kernel_cu_040b4121_28928184cute1_E,(_ZN47_INTERNAL_979aaa26_9_kernel_cu_040b4121_28928184cuda3std3__45__cpo6cbeginE - _ZN47_INTERNAL_979aaa26_9_kernel_cu_040b4121_28928184cute1_E)
_ZN47_INTERNAL_979aaa26_9_kernel_cu_040b4121_28928184cute1_E:
	.zero		1
	.type		_ZN47_INTERNAL_979aaa26_9_kernel_cu_040b4121_28928184cuda3std3__45__cpo6cbeginE,@object
	.size		_ZN47_INTERNAL_979aaa26_9_kernel_cu_040b4121_28928184cuda3std3__45__cpo6cbeginE,(_ZN47_INTERNAL_979aaa26_9_kernel_cu_040b4121_28928184cuda3std3__48in_placeE - _ZN47_INTERNAL_979aaa26_9_kernel_cu_040b4121_28928184cuda3std3__45__cpo6cbeginE)
_ZN47_INTERNAL_979aaa26_9_kernel_cu_040b4121_28928184cuda3std3__45__cpo6cbeginE:
	.zero		1
	.type		_ZN47_INTERNAL_979aaa26_9_kernel_cu_040b4121_28928184cuda3std3__48in_placeE,@object
	.size		_ZN47_INTERNAL_979aaa26_9_kernel_cu_040b4121_28928184cuda3std3__48in_placeE,(_ZN47_INTERNAL_979aaa26_9_kernel_cu_040b4121_28928184cuda3std6ranges3__45__cpo9iter_moveE - _ZN47_INTERNAL_979aaa26_9_kernel_cu_040b4121_28928184cuda3std3__48in_placeE)
_ZN47_INTERNAL_979aaa26_9_kernel_cu_040b4121_28928184cuda3std3__48in_placeE:
	.zero		1
	.type		_ZN47_INTERNAL_979aaa26_9_kernel_cu_040b4121_28928184cuda3std6ranges3__45__cpo9iter_moveE,@object
	.size		_ZN47_INTERNAL_979aaa26_9_kernel_cu_040b4121_28928184cuda3std6ranges3__45__cpo9iter_moveE,(_ZN47_INTERNAL_979aaa26_9_kernel_cu_040b4121_28928184cuda3std3__45__cpo5beginE - _ZN47_INTERNAL_979aaa26_9_kernel_cu_040b4121_28928184cuda3std6ranges3__45__cpo9iter_moveE)
_ZN47_INTERNAL_979aaa26_9_kernel_cu_040b4121_28928184cuda3std6ranges3__45__cpo9iter_moveE:
	.zero		1
	.type		_ZN47_INTERNAL_979aaa26_9_kernel_cu_040b4121_28928184cuda3std3__45__cpo5beginE,@object
	.size		_ZN47_INTERNAL_979aaa26_9_kernel_cu_040b4121_28928184cuda3std3__45__cpo5beginE,(_ZN47_INTERNAL_979aaa26_9_kernel_cu_040b4121_28928184cuda3std3__449_GLOBAL__N__979aaa26_9_kernel_cu_040b4121_28928186ignoreE - _ZN47_INTERNAL_979aaa26_9_kernel_cu_040b4121_28928184cuda3std3__45__cpo5beginE)
_ZN47_INTERNAL_979aaa26_9_kernel_cu_040b4121_28928184cuda3std3__45__cpo5beginE:
	.zero		1
	.type		_ZN47_INTERNAL_979aaa26_9_kernel_cu_040b4121_28928184cuda3std3__449_GLOBAL__N__979aaa26_9_kernel_cu_040b4121_28928186ignoreE,@object
	.size		_ZN47_INTERNAL_979aaa26_9_kernel_cu_040b4121_28928184cuda3std3__449_GLOBAL__N__979aaa26_9_kernel_cu_040b4121_28928186ignoreE,(_ZN47_INTERNAL_979aaa26_9_kernel_cu_040b4121_28928184cute7productE - _ZN47_INTERNAL_979aaa26_9_kernel_cu_040b4121_28928184cuda3std3__449_GLOBAL__N__979aaa26_9_kernel_cu_040b4121_28928186ignoreE)
_ZN47_INTERNAL_979aaa26_9_kernel_cu_040b4121_28928184cuda3std3__449_GLOBAL__N__979aaa26_9_kernel_cu_040b4121_28928186ignoreE:
	.zero		1
	.type		_ZN47_INTERNAL_979aaa26_9_kernel_cu_040b4121_28928184cute7productE,@object
	.size		_ZN47_INTERNAL_979aaa26_9_kernel_cu_040b4121_28928184cute7productE,(_ZN47_INTERNAL_979aaa26_9_kernel_cu_040b4121_28928184cuda3std3__45__cpo3endE - _ZN47_INTERNAL_979aaa26_9_kernel_cu_040b4121_28928184cute7productE)
_ZN47_INTERNAL_979aaa26_9_kernel_cu_040b4121_28928184cute7productE:
	.zero		1
	.type		_ZN47_INTERNAL_979aaa26_9_kernel_cu_040b4121_28928184cuda3std3__45__cpo3endE,@object
	.size		_ZN47_INTERNAL_979aaa26_9_kernel_cu_040b4121_28928184cuda3std3__45__cpo3endE,(_ZN47_INTERNAL_979aaa26_9_kernel_cu_040b4121_28928184cuda3std3__419piecewise_constructE - _ZN47_INTERNAL_979aaa26_9_kernel_cu_040b4121_28928184cuda3std3__45__cpo3endE)
_ZN47_INTERNAL_979aaa26_9_kernel_cu_040b4121_28928184cuda3std3__45__cpo3endE:
	.zero		1
	.type		_ZN47_INTERNAL_979aaa26_9_kernel_cu_040b4121_28928184cuda3std3__419piecewise_constructE,@object
	.size		_ZN47_INTERNAL_979aaa26_9_kernel_cu_040b4121_28928184cuda3std3__419piecewise_constructE,(_ZN47_INTERNAL_979aaa26_9_kernel_cu_040b4121_28928184cuda3std3__45__cpo4cendE - _ZN47_INTERNAL_979aaa26_9_kernel_cu_040b4121_28928184cuda3std3__419piecewise_constructE)
_ZN47_INTERNAL_979aaa26_9_kernel_cu_040b4121_28928184cuda3std3__419piecewise_constructE:
	.zero		1
	.type		_ZN47_INTERNAL_979aaa26_9_kernel_cu_040b4121_28928184cuda3std3__45__cpo4cendE,@object
	.size		_ZN47_INTERNAL_979aaa26_9_kernel_cu_040b4121_28928184cuda3std3__45__cpo4cendE,(_ZN47_INTERNAL_979aaa26_9_kernel_cu_040b4121_28928184cuda3std6ranges3__45__cpo4swapE - _ZN47_INTERNAL_979aaa26_9_kernel_cu_040b4121_28928184cuda3std3__45__cpo4cendE)
_ZN47_INTERNAL_979aaa26_9_kernel_cu_040b4121_28928184cuda3std3__45__cpo4cendE:
	.zero		1
	.type		_ZN47_INTERNAL_979aaa26_9_kernel_cu_040b4121_28928184cuda3std6ranges3__45__cpo4swapE,@object
	.size		_ZN47_INTERNAL_979aaa26_9_kernel_cu_040b4121_28928184cuda3std6ranges3__45__cpo4swapE,(.L_10 - _ZN47_INTERNAL_979aaa26_9_kernel_cu_040b4121_28928184cuda3std6ranges3__45__cpo4swapE)
_ZN47_INTERNAL_979aaa26_9_kernel_cu_040b4121_28928184cuda3std6ranges3__45__cpo4swapE:
	.zero		1
.L_10:


//--------------------- .nv.constant0._ZN9deep_gemm24sm100_fp8_gemm_1d1d_implILN4cute4UMMA5MajorE0ELS3_0ELj0ELj7168ELj2048ELj128ELj192ELj128ELj64ELj128ELj128ELj128ELj4ELj128ELj128ELj1ELb0ELj152ELNS_8GemmTypeE1ELb0EN7cutlass10bfloat16_tENS_16EpilogueIdentityEEEvPijjj14CUtensorMap_stS9_S9_S9_S9_ --------------------------
	.section	.nv.constant0._ZN9deep_gemm24sm100_fp8_gemm_1d1d_implILN4cute4UMMA5MajorE0ELS3_0ELj0ELj7168ELj2048ELj128ELj192ELj128ELj64ELj128ELj128ELj128ELj4ELj128ELj128ELj1ELb0ELj152ELNS_8GemmTypeE1ELb0EN7cutlass10bfloat16_tENS_16EpilogueIdentityEEEvPijjj14CUtensorMap_stS9_S9_S9_S9_,"a",@progbits
	.sectionflags	@""
	.align	4
.nv.constant0._ZN9deep_gemm24sm100_fp8_gemm_1d1d_implILN4cute4UMMA5MajorE0ELS3_0ELj0ELj7168ELj2048ELj128ELj192ELj128ELj64ELj128ELj128ELj128ELj4ELj128ELj128ELj1ELb0ELj152ELNS_8GemmTypeE1ELb0EN7cutlass10bfloat16_tENS_16EpilogueIdentityEEEvPijjj14CUtensorMap_stS9_S9_S9_S9_:
	.zero		1600


//--------------------- SYMBOLS --------------------------

	.type		.nv.reservedSmem.offset0,@object
	.size		.nv.reservedSmem.offset0,0x4
	.type		.nv.reservedSmem.cap,@object
	.size		.nv.reservedSmem.cap,0x4
